//
// Generated by NVIDIA NVVM Compiler
//
// Compiler Build ID: CL-36424714
// Cuda compilation tools, release 13.0, V13.0.88
// Based on NVVM 20.0.0
//

.version 9.0
.target sm_100
.address_size 64

	// .globl	_Z31ms_deformable_im2col_gpu_kernelI6__halfEviPKT_PKiS5_S3_S3_iiiiiiiPS1_

.visible .entry _Z31ms_deformable_im2col_gpu_kernelI6__halfEviPKT_PKiS5_S3_S3_iiiiiiiPS1_(
	.param .u32 _Z31ms_deformable_im2col_gpu_kernelI6__halfEviPKT_PKiS5_S3_S3_iiiiiiiPS1__param_0,
	.param .u64 .ptr .align 1 _Z31ms_deformable_im2col_gpu_kernelI6__halfEviPKT_PKiS5_S3_S3_iiiiiiiPS1__param_1,
	.param .u64 .ptr .align 1 _Z31ms_deformable_im2col_gpu_kernelI6__halfEviPKT_PKiS5_S3_S3_iiiiiiiPS1__param_2,
	.param .u64 .ptr .align 1 _Z31ms_deformable_im2col_gpu_kernelI6__halfEviPKT_PKiS5_S3_S3_iiiiiiiPS1__param_3,
	.param .u64 .ptr .align 1 _Z31ms_deformable_im2col_gpu_kernelI6__halfEviPKT_PKiS5_S3_S3_iiiiiiiPS1__param_4,
	.param .u64 .ptr .align 1 _Z31ms_deformable_im2col_gpu_kernelI6__halfEviPKT_PKiS5_S3_S3_iiiiiiiPS1__param_5,
	.param .u32 _Z31ms_deformable_im2col_gpu_kernelI6__halfEviPKT_PKiS5_S3_S3_iiiiiiiPS1__param_6,
	.param .u32 _Z31ms_deformable_im2col_gpu_kernelI6__halfEviPKT_PKiS5_S3_S3_iiiiiiiPS1__param_7,
	.param .u32 _Z31ms_deformable_im2col_gpu_kernelI6__halfEviPKT_PKiS5_S3_S3_iiiiiiiPS1__param_8,
	.param .u32 _Z31ms_deformable_im2col_gpu_kernelI6__halfEviPKT_PKiS5_S3_S3_iiiiiiiPS1__param_9,
	.param .u32 _Z31ms_deformable_im2col_gpu_kernelI6__halfEviPKT_PKiS5_S3_S3_iiiiiiiPS1__param_10,
	.param .u32 _Z31ms_deformable_im2col_gpu_kernelI6__halfEviPKT_PKiS5_S3_S3_iiiiiiiPS1__param_11,
	.param .u32 _Z31ms_deformable_im2col_gpu_kernelI6__halfEviPKT_PKiS5_S3_S3_iiiiiiiPS1__param_12,
	.param .u64 .ptr .align 1 _Z31ms_deformable_im2col_gpu_kernelI6__halfEviPKT_PKiS5_S3_S3_iiiiiiiPS1__param_13
)
{
	.reg .pred 	%p<56>;
	.reg .b16 	%rs<328>;
	.reg .b32 	%r<152>;
	.reg .b32 	%f<3>;
	.reg .b64 	%rd<66>;

	ld.param.u32 	%r58, [_Z31ms_deformable_im2col_gpu_kernelI6__halfEviPKT_PKiS5_S3_S3_iiiiiiiPS1__param_0];
	ld.param.u64 	%rd12, [_Z31ms_deformable_im2col_gpu_kernelI6__halfEviPKT_PKiS5_S3_S3_iiiiiiiPS1__param_4];
	ld.param.u64 	%rd13, [_Z31ms_deformable_im2col_gpu_kernelI6__halfEviPKT_PKiS5_S3_S3_iiiiiiiPS1__param_5];
	ld.param.u32 	%r62, [_Z31ms_deformable_im2col_gpu_kernelI6__halfEviPKT_PKiS5_S3_S3_iiiiiiiPS1__param_10];
	ld.param.u32 	%r64, [_Z31ms_deformable_im2col_gpu_kernelI6__halfEviPKT_PKiS5_S3_S3_iiiiiiiPS1__param_12];
	ld.param.u64 	%rd14, [_Z31ms_deformable_im2col_gpu_kernelI6__halfEviPKT_PKiS5_S3_S3_iiiiiiiPS1__param_13];
	cvta.to.global.u64 	%rd1, %rd13;
	cvta.to.global.u64 	%rd2, %rd12;
	cvta.to.global.u64 	%rd3, %rd14;
	mov.u32 	%r65, %ctaid.x;
	mov.u32 	%r1, %ntid.x;
	mov.u32 	%r66, %tid.x;
	mad.lo.s32 	%r151, %r65, %r1, %r66;
	setp.ge.s32 	%p1, %r151, %r58;
	@%p1 bra 	$L__BB0_57;
	ld.param.u32 	%r133, [_Z31ms_deformable_im2col_gpu_kernelI6__halfEviPKT_PKiS5_S3_S3_iiiiiiiPS1__param_9];
	ld.param.u32 	%r131, [_Z31ms_deformable_im2col_gpu_kernelI6__halfEviPKT_PKiS5_S3_S3_iiiiiiiPS1__param_8];
	mul.lo.s32 	%r3, %r133, %r131;
	mov.f32 	%f1, 0f3F000000;
	// begin inline asm
	{  cvt.rn.f16.f32 %rs62, %f1;}

	// end inline asm
	mov.f32 	%f2, 0fBF800000;
	// begin inline asm
	{  cvt.rn.f16.f32 %rs63, %f2;}

	// end inline asm
	mov.b32 	%r67, 0;
	// begin inline asm
	cvt.rz.f16.s32 %rs64, %r67;
	// end inline asm
	setp.gt.s32 	%p2, %r62, 0;
	mov.u32 	%r68, %nctaid.x;
	mul.lo.s32 	%r4, %r1, %r68;
	@%p2 bra 	$L__BB0_2;
	bra.uni 	$L__BB0_56;
$L__BB0_2:
	setp.lt.s32 	%p4, %r64, 1;
	@%p4 bra 	$L__BB0_51;
	add.s64 	%rd4, %rd2, 4;
	add.s64 	%rd5, %rd1, 2;
	mul.lo.s32 	%r78, %r64, %r62;
$L__BB0_4:
	ld.param.u32 	%r135, [_Z31ms_deformable_im2col_gpu_kernelI6__halfEviPKT_PKiS5_S3_S3_iiiiiiiPS1__param_11];
	ld.param.u32 	%r134, [_Z31ms_deformable_im2col_gpu_kernelI6__halfEviPKT_PKiS5_S3_S3_iiiiiiiPS1__param_9];
	ld.param.u32 	%r132, [_Z31ms_deformable_im2col_gpu_kernelI6__halfEviPKT_PKiS5_S3_S3_iiiiiiiPS1__param_8];
	ld.param.u32 	%r130, [_Z31ms_deformable_im2col_gpu_kernelI6__halfEviPKT_PKiS5_S3_S3_iiiiiiiPS1__param_7];
	div.s32 	%r71, %r151, %r134;
	mul.lo.s32 	%r72, %r71, %r134;
	sub.s32 	%r73, %r151, %r72;
	div.s32 	%r74, %r71, %r132;
	mul.lo.s32 	%r75, %r74, %r132;
	sub.s32 	%r76, %r71, %r75;
	div.s32 	%r77, %r74, %r135;
	mul.lo.s32 	%r143, %r78, %r71;
	mul.lo.s32 	%r7, %r77, %r130;
	mad.lo.s32 	%r8, %r76, %r134, %r73;
	shl.b32 	%r144, %r143, 1;
	mov.b32 	%r137, 0;
	mov.u16 	%rs319, %rs64;
$L__BB0_5:
	ld.param.u64 	%rd63, [_Z31ms_deformable_im2col_gpu_kernelI6__halfEviPKT_PKiS5_S3_S3_iiiiiiiPS1__param_3];
	ld.param.u64 	%rd62, [_Z31ms_deformable_im2col_gpu_kernelI6__halfEviPKT_PKiS5_S3_S3_iiiiiiiPS1__param_2];
	ld.param.u64 	%rd61, [_Z31ms_deformable_im2col_gpu_kernelI6__halfEviPKT_PKiS5_S3_S3_iiiiiiiPS1__param_1];
	setp.eq.s32 	%p8, %r64, 1;
	cvta.to.global.u64 	%rd19, %rd63;
	mul.wide.u32 	%rd20, %r137, 4;
	add.s64 	%rd21, %rd19, %rd20;
	ld.global.u32 	%r82, [%rd21];
	shl.b32 	%r83, %r137, 1;
	cvta.to.global.u64 	%rd22, %rd62;
	mul.wide.s32 	%rd23, %r83, 4;
	add.s64 	%rd24, %rd22, %rd23;
	ld.global.u32 	%r79, [%rd24];
	ld.global.u32 	%r80, [%rd24+4];
	// begin inline asm
	cvt.rm.f16.s32 %rs65, %r79;
	// end inline asm
	// begin inline asm
	cvt.rm.f16.s32 %rs66, %r80;
	// end inline asm
	add.s32 	%r84, %r82, %r7;
	mul.lo.s32 	%r85, %r84, %r3;
	cvta.to.global.u64 	%rd25, %rd61;
	mul.wide.s32 	%rd26, %r85, 2;
	add.s64 	%rd6, %rd25, %rd26;
	mul.lo.s32 	%r13, %r80, %r3;
	add.s32 	%r14, %r80, -1;
	add.s32 	%r15, %r79, -1;
	@%p8 bra 	$L__BB0_34;
	and.b32  	%r86, %r64, 2147483646;
	neg.s32 	%r140, %r86;
$L__BB0_7:
	mul.wide.s32 	%rd27, %r144, 2;
	add.s64 	%rd7, %rd4, %rd27;
	mul.wide.s32 	%rd28, %r143, 2;
	add.s64 	%rd8, %rd5, %rd28;
	ld.global.u16 	%rs75, [%rd7+-4];
	ld.global.u16 	%rs69, [%rd7+-2];
	ld.global.u16 	%rs8, [%rd8+-2];
	// begin inline asm
	{mul.f16 %rs68,%rs69,%rs65;
}
	// end inline asm
	// begin inline asm
	{sub.f16 %rs71,%rs68,%rs62;
}
	// end inline asm
	// begin inline asm
	{mul.f16 %rs74,%rs75,%rs66;
}
	// end inline asm
	// begin inline asm
	{sub.f16 %rs77,%rs74,%rs62;
}
	// end inline asm
	// begin inline asm
	{ .reg .pred __$temp3;
  setp.gt.f16  __$temp3, %rs71, %rs63;
  selp.u16 %rs80, 1, 0, __$temp3;}
	// end inline asm
	setp.eq.s16 	%p9, %rs80, 0;
	@%p9 bra 	$L__BB0_20;
	// begin inline asm
	{ .reg .pred __$temp3;
  setp.gt.f16  __$temp3, %rs77, %rs63;
  selp.u16 %rs83, 1, 0, __$temp3;}
	// end inline asm
	setp.eq.s16 	%p10, %rs83, 0;
	@%p10 bra 	$L__BB0_20;
	// begin inline asm
	{ .reg .pred __$temp3;
  setp.lt.f16  __$temp3, %rs71, %rs65;
  selp.u16 %rs86, 1, 0, __$temp3;}
	// end inline asm
	setp.eq.s16 	%p11, %rs86, 0;
	@%p11 bra 	$L__BB0_20;
	// begin inline asm
	{ .reg .pred __$temp3;
  setp.lt.f16  __$temp3, %rs77, %rs66;
  selp.u16 %rs89, 1, 0, __$temp3;}
	// end inline asm
	setp.eq.s16 	%p12, %rs89, 0;
	@%p12 bra 	$L__BB0_20;
	// begin inline asm
	cvt.rmi.s32.f16 %r87, %rs71;
	// end inline asm
	// begin inline asm
	cvt.rmi.s32.f16 %r88, %rs77;
	// end inline asm
	mov.b32 	%r89, 1;
	// begin inline asm
	cvt.rz.f16.s32 %rs94, %r89;
	// end inline asm
	// begin inline asm
	cvt.rm.f16.s32 %rs95, %r87;
	// end inline asm
	// begin inline asm
	{sub.f16 %rs96,%rs71,%rs95;
}
	// end inline asm
	// begin inline asm
	cvt.rm.f16.s32 %rs99, %r88;
	// end inline asm
	// begin inline asm
	{sub.f16 %rs100,%rs77,%rs99;
}
	// end inline asm
	// begin inline asm
	{sub.f16 %rs103,%rs94,%rs96;
}
	// end inline asm
	// begin inline asm
	{sub.f16 %rs106,%rs94,%rs100;
}
	// end inline asm
	mul.lo.s32 	%r22, %r87, %r13;
	add.s32 	%r23, %r22, %r13;
	mul.lo.s32 	%r24, %r88, %r3;
	add.s32 	%r25, %r24, %r3;
	or.b32  	%r92, %r87, %r88;
	setp.lt.s32 	%p13, %r92, 0;
	mov.u16 	%rs310, %rs64;
	@%p13 bra 	$L__BB0_13;
	add.s32 	%r93, %r22, %r8;
	add.s32 	%r94, %r93, %r24;
	mul.wide.s32 	%rd29, %r94, 2;
	add.s64 	%rd30, %rd6, %rd29;
	ld.global.u16 	%rs310, [%rd30];
$L__BB0_13:
	setp.lt.s32 	%p14, %r87, 0;
	setp.ge.s32 	%p15, %r88, %r14;
	or.pred  	%p16, %p14, %p15;
	mov.u16 	%rs311, %rs64;
	@%p16 bra 	$L__BB0_15;
	add.s32 	%r95, %r22, %r8;
	add.s32 	%r96, %r95, %r25;
	mul.wide.s32 	%rd31, %r96, 2;
	add.s64 	%rd32, %rd6, %rd31;
	ld.global.u16 	%rs311, [%rd32];
$L__BB0_15:
	setp.lt.s32 	%p17, %r88, 0;
	setp.ge.s32 	%p18, %r87, %r15;
	or.pred  	%p19, %p18, %p17;
	mov.u16 	%rs312, %rs64;
	@%p19 bra 	$L__BB0_17;
	add.s32 	%r97, %r24, %r8;
	add.s32 	%r98, %r97, %r23;
	mul.wide.s32 	%rd33, %r98, 2;
	add.s64 	%rd34, %rd6, %rd33;
	ld.global.u16 	%rs312, [%rd34];
$L__BB0_17:
	or.pred  	%p22, %p18, %p15;
	mov.u16 	%rs313, %rs64;
	@%p22 bra 	$L__BB0_19;
	add.s32 	%r99, %r23, %r8;
	add.s32 	%r100, %r99, %r25;
	mul.wide.s32 	%rd35, %r100, 2;
	add.s64 	%rd36, %rd6, %rd35;
	ld.global.u16 	%rs313, [%rd36];
$L__BB0_19:
	// begin inline asm
	{mul.f16 %rs109,%rs103,%rs106;
}
	// end inline asm
	// begin inline asm
	{mul.f16 %rs112,%rs109,%rs310;
}
	// end inline asm
	// begin inline asm
	{mul.f16 %rs115,%rs103,%rs100;
}
	// end inline asm
	// begin inline asm
	{mul.f16 %rs118,%rs115,%rs311;
}
	// end inline asm
	// begin inline asm
	{mul.f16 %rs121,%rs96,%rs106;
}
	// end inline asm
	// begin inline asm
	{mul.f16 %rs124,%rs121,%rs312;
}
	// end inline asm
	// begin inline asm
	{mul.f16 %rs127,%rs96,%rs100;
}
	// end inline asm
	// begin inline asm
	{mul.f16 %rs130,%rs127,%rs313;
}
	// end inline asm
	// begin inline asm
	{add.f16 %rs133,%rs112,%rs118;
}
	// end inline asm
	// begin inline asm
	{add.f16 %rs136,%rs124,%rs130;
}
	// end inline asm
	// begin inline asm
	{add.f16 %rs139,%rs133,%rs136;
}
	// end inline asm
	// begin inline asm
	{mul.f16 %rs142,%rs139,%rs8;
}
	// end inline asm
	// begin inline asm
	{add.f16 %rs319,%rs319,%rs142;
}
	// end inline asm
$L__BB0_20:
	ld.global.u16 	%rs155, [%rd7];
	ld.global.u16 	%rs149, [%rd7+2];
	ld.global.u16 	%rs25, [%rd8];
	// begin inline asm
	{mul.f16 %rs148,%rs149,%rs65;
}
	// end inline asm
	// begin inline asm
	{sub.f16 %rs151,%rs148,%rs62;
}
	// end inline asm
	// begin inline asm
	{mul.f16 %rs154,%rs155,%rs66;
}
	// end inline asm
	// begin inline asm
	{sub.f16 %rs157,%rs154,%rs62;
}
	// end inline asm
	// begin inline asm
	{ .reg .pred __$temp3;
  setp.gt.f16  __$temp3, %rs151, %rs63;
  selp.u16 %rs160, 1, 0, __$temp3;}
	// end inline asm
	setp.eq.s16 	%p23, %rs160, 0;
	@%p23 bra 	$L__BB0_33;
	// begin inline asm
	{ .reg .pred __$temp3;
  setp.gt.f16  __$temp3, %rs157, %rs63;
  selp.u16 %rs163, 1, 0, __$temp3;}
	// end inline asm
	setp.eq.s16 	%p24, %rs163, 0;
	@%p24 bra 	$L__BB0_33;
	// begin inline asm
	{ .reg .pred __$temp3;
  setp.lt.f16  __$temp3, %rs151, %rs65;
  selp.u16 %rs166, 1, 0, __$temp3;}
	// end inline asm
	setp.eq.s16 	%p25, %rs166, 0;
	@%p25 bra 	$L__BB0_33;
	// begin inline asm
	{ .reg .pred __$temp3;
  setp.lt.f16  __$temp3, %rs157, %rs66;
  selp.u16 %rs169, 1, 0, __$temp3;}
	// end inline asm
	setp.eq.s16 	%p26, %rs169, 0;
	@%p26 bra 	$L__BB0_33;
	// begin inline asm
	cvt.rmi.s32.f16 %r101, %rs151;
	// end inline asm
	// begin inline asm
	cvt.rmi.s32.f16 %r102, %rs157;
	// end inline asm
	mov.b32 	%r103, 1;
	// begin inline asm
	cvt.rz.f16.s32 %rs174, %r103;
	// end inline asm
	// begin inline asm
	cvt.rm.f16.s32 %rs175, %r101;
	// end inline asm
	// begin inline asm
	{sub.f16 %rs176,%rs151,%rs175;
}
	// end inline asm
	// begin inline asm
	cvt.rm.f16.s32 %rs179, %r102;
	// end inline asm
	// begin inline asm
	{sub.f16 %rs180,%rs157,%rs179;
}
	// end inline asm
	// begin inline asm
	{sub.f16 %rs183,%rs174,%rs176;
}
	// end inline asm
	// begin inline asm
	{sub.f16 %rs186,%rs174,%rs180;
}
	// end inline asm
	mul.lo.s32 	%r28, %r101, %r13;
	add.s32 	%r29, %r28, %r13;
	mul.lo.s32 	%r30, %r102, %r3;
	add.s32 	%r31, %r30, %r3;
	or.b32  	%r106, %r101, %r102;
	setp.lt.s32 	%p27, %r106, 0;
	mov.u16 	%rs315, %rs64;
	@%p27 bra 	$L__BB0_26;
	add.s32 	%r107, %r28, %r8;
	add.s32 	%r108, %r107, %r30;
	mul.wide.s32 	%rd37, %r108, 2;
	add.s64 	%rd38, %rd6, %rd37;
	ld.global.u16 	%rs315, [%rd38];
$L__BB0_26:
	setp.lt.s32 	%p28, %r101, 0;
	setp.ge.s32 	%p29, %r102, %r14;
	or.pred  	%p30, %p28, %p29;
	mov.u16 	%rs316, %rs64;
	@%p30 bra 	$L__BB0_28;
	add.s32 	%r109, %r28, %r8;
	add.s32 	%r110, %r109, %r31;
	mul.wide.s32 	%rd39, %r110, 2;
	add.s64 	%rd40, %rd6, %rd39;
	ld.global.u16 	%rs316, [%rd40];
$L__BB0_28:
	setp.lt.s32 	%p31, %r102, 0;
	setp.ge.s32 	%p32, %r101, %r15;
	or.pred  	%p33, %p32, %p31;
	mov.u16 	%rs317, %rs64;
	@%p33 bra 	$L__BB0_30;
	add.s32 	%r111, %r30, %r8;
	add.s32 	%r112, %r111, %r29;
	mul.wide.s32 	%rd41, %r112, 2;
	add.s64 	%rd42, %rd6, %rd41;
	ld.global.u16 	%rs317, [%rd42];
$L__BB0_30:
	or.pred  	%p36, %p32, %p29;
	mov.u16 	%rs318, %rs64;
	@%p36 bra 	$L__BB0_32;
	add.s32 	%r113, %r29, %r8;
	add.s32 	%r114, %r113, %r31;
	mul.wide.s32 	%rd43, %r114, 2;
	add.s64 	%rd44, %rd6, %rd43;
	ld.global.u16 	%rs318, [%rd44];
$L__BB0_32:
	// begin inline asm
	{mul.f16 %rs189,%rs183,%rs186;
}
	// end inline asm
	// begin inline asm
	{mul.f16 %rs192,%rs189,%rs315;
}
	// end inline asm
	// begin inline asm
	{mul.f16 %rs195,%rs183,%rs180;
}
	// end inline asm
	// begin inline asm
	{mul.f16 %rs198,%rs195,%rs316;
}
	// end inline asm
	// begin inline asm
	{mul.f16 %rs201,%rs176,%rs186;
}
	// end inline asm
	// begin inline asm
	{mul.f16 %rs204,%rs201,%rs317;
}
	// end inline asm
	// begin inline asm
	{mul.f16 %rs207,%rs176,%rs180;
}
	// end inline asm
	// begin inline asm
	{mul.f16 %rs210,%rs207,%rs318;
}
	// end inline asm
	// begin inline asm
	{add.f16 %rs213,%rs192,%rs198;
}
	// end inline asm
	// begin inline asm
	{add.f16 %rs216,%rs204,%rs210;
}
	// end inline asm
	// begin inline asm
	{add.f16 %rs219,%rs213,%rs216;
}
	// end inline asm
	// begin inline asm
	{mul.f16 %rs222,%rs219,%rs25;
}
	// end inline asm
	// begin inline asm
	{add.f16 %rs319,%rs319,%rs222;
}
	// end inline asm
$L__BB0_33:
	add.s32 	%r143, %r143, 2;
	add.s32 	%r144, %r144, 4;
	add.s32 	%r140, %r140, 2;
	setp.ne.s32 	%p37, %r140, 0;
	@%p37 bra 	$L__BB0_7;
$L__BB0_34:
	and.b32  	%r115, %r64, 1;
	setp.eq.b32 	%p38, %r115, 1;
	not.pred 	%p39, %p38;
	@%p39 bra 	$L__BB0_49;
	ld.param.u64 	%rd65, [_Z31ms_deformable_im2col_gpu_kernelI6__halfEviPKT_PKiS5_S3_S3_iiiiiiiPS1__param_5];
	ld.param.u64 	%rd64, [_Z31ms_deformable_im2col_gpu_kernelI6__halfEviPKT_PKiS5_S3_S3_iiiiiiiPS1__param_4];
	cvta.to.global.u64 	%rd45, %rd64;
	mul.wide.s32 	%rd46, %r144, 2;
	add.s64 	%rd47, %rd45, %rd46;
	ld.global.u16 	%rs235, [%rd47];
	ld.global.u16 	%rs229, [%rd47+2];
	cvta.to.global.u64 	%rd48, %rd65;
	mul.wide.s32 	%rd49, %r143, 2;
	add.s64 	%rd50, %rd48, %rd49;
	ld.global.u16 	%rs44, [%rd50];
	// begin inline asm
	{mul.f16 %rs228,%rs229,%rs65;
}
	// end inline asm
	// begin inline asm
	{sub.f16 %rs231,%rs228,%rs62;
}
	// end inline asm
	// begin inline asm
	{mul.f16 %rs234,%rs235,%rs66;
}
	// end inline asm
	// begin inline asm
	{sub.f16 %rs237,%rs234,%rs62;
}
	// end inline asm
	// begin inline asm
	{ .reg .pred __$temp3;
  setp.gt.f16  __$temp3, %rs231, %rs63;
  selp.u16 %rs240, 1, 0, __$temp3;}
	// end inline asm
	setp.eq.s16 	%p40, %rs240, 0;
	@%p40 bra 	$L__BB0_48;
	// begin inline asm
	{ .reg .pred __$temp3;
  setp.gt.f16  __$temp3, %rs237, %rs63;
  selp.u16 %rs243, 1, 0, __$temp3;}
	// end inline asm
	setp.eq.s16 	%p41, %rs243, 0;
	@%p41 bra 	$L__BB0_48;
	// begin inline asm
	{ .reg .pred __$temp3;
  setp.lt.f16  __$temp3, %rs231, %rs65;
  selp.u16 %rs246, 1, 0, __$temp3;}
	// end inline asm
	setp.eq.s16 	%p42, %rs246, 0;
	@%p42 bra 	$L__BB0_48;
	// begin inline asm
	{ .reg .pred __$temp3;
  setp.lt.f16  __$temp3, %rs237, %rs66;
  selp.u16 %rs249, 1, 0, __$temp3;}
	// end inline asm
	setp.eq.s16 	%p43, %rs249, 0;
	@%p43 bra 	$L__BB0_48;
	// begin inline asm
	cvt.rmi.s32.f16 %r116, %rs231;
	// end inline asm
	// begin inline asm
	cvt.rmi.s32.f16 %r117, %rs237;
	// end inline asm
	mov.b32 	%r118, 1;
	// begin inline asm
	cvt.rz.f16.s32 %rs254, %r118;
	// end inline asm
	// begin inline asm
	cvt.rm.f16.s32 %rs255, %r116;
	// end inline asm
	// begin inline asm
	{sub.f16 %rs256,%rs231,%rs255;
}
	// end inline asm
	// begin inline asm
	cvt.rm.f16.s32 %rs259, %r117;
	// end inline asm
	// begin inline asm
	{sub.f16 %rs260,%rs237,%rs259;
}
	// end inline asm
	// begin inline asm
	{sub.f16 %rs263,%rs254,%rs256;
}
	// end inline asm
	// begin inline asm
	{sub.f16 %rs266,%rs254,%rs260;
}
	// end inline asm
	mul.lo.s32 	%r41, %r116, %r13;
	add.s32 	%r42, %r41, %r13;
	mul.lo.s32 	%r43, %r117, %r3;
	add.s32 	%r44, %r43, %r3;
	or.b32  	%r121, %r116, %r117;
	setp.lt.s32 	%p44, %r121, 0;
	mov.u16 	%rs322, %rs64;
	@%p44 bra 	$L__BB0_41;
	add.s32 	%r122, %r41, %r8;
	add.s32 	%r123, %r122, %r43;
	mul.wide.s32 	%rd51, %r123, 2;
	add.s64 	%rd52, %rd6, %rd51;
	ld.global.u16 	%rs322, [%rd52];
$L__BB0_41:
	setp.lt.s32 	%p45, %r116, 0;
	setp.ge.s32 	%p46, %r117, %r14;
	or.pred  	%p47, %p45, %p46;
	mov.u16 	%rs323, %rs64;
	@%p47 bra 	$L__BB0_43;
	add.s32 	%r124, %r41, %r8;
	add.s32 	%r125, %r124, %r44;
	mul.wide.s32 	%rd53, %r125, 2;
	add.s64 	%rd54, %rd6, %rd53;
	ld.global.u16 	%rs323, [%rd54];
$L__BB0_43:
	setp.lt.s32 	%p48, %r117, 0;
	setp.ge.s32 	%p49, %r116, %r15;
	or.pred  	%p50, %p49, %p48;
	mov.u16 	%rs324, %rs64;
	@%p50 bra 	$L__BB0_45;
	add.s32 	%r126, %r43, %r8;
	add.s32 	%r127, %r126, %r42;
	mul.wide.s32 	%rd55, %r127, 2;
	add.s64 	%rd56, %rd6, %rd55;
	ld.global.u16 	%rs324, [%rd56];
$L__BB0_45:
	or.pred  	%p53, %p49, %p46;
	mov.u16 	%rs325, %rs64;
	@%p53 bra 	$L__BB0_47;
	add.s32 	%r128, %r42, %r8;
	add.s32 	%r129, %r128, %r44;
	mul.wide.s32 	%rd57, %r129, 2;
	add.s64 	%rd58, %rd6, %rd57;
	ld.global.u16 	%rs325, [%rd58];
$L__BB0_47:
	// begin inline asm
	{mul.f16 %rs269,%rs263,%rs266;
}
	// end inline asm
	// begin inline asm
	{mul.f16 %rs272,%rs269,%rs322;
}
	// end inline asm
	// begin inline asm
	{mul.f16 %rs275,%rs263,%rs260;
}
	// end inline asm
	// begin inline asm
	{mul.f16 %rs278,%rs275,%rs323;
}
	// end inline asm
	// begin inline asm
	{mul.f16 %rs281,%rs256,%rs266;
}
	// end inline asm
	// begin inline asm
	{mul.f16 %rs284,%rs281,%rs324;
}
	// end inline asm
	// begin inline asm
	{mul.f16 %rs287,%rs256,%rs260;
}
	// end inline asm
	// begin inline asm
	{mul.f16 %rs290,%rs287,%rs325;
}
	// end inline asm
	// begin inline asm
	{add.f16 %rs293,%rs272,%rs278;
}
	// end inline asm
	// begin inline asm
	{add.f16 %rs296,%rs284,%rs290;
}
	// end inline asm
	// begin inline asm
	{add.f16 %rs299,%rs293,%rs296;
}
	// end inline asm
	// begin inline asm
	{mul.f16 %rs302,%rs299,%rs44;
}
	// end inline asm
	// begin inline asm
	{add.f16 %rs319,%rs319,%rs302;
}
	// end inline asm
$L__BB0_48:
	add.s32 	%r143, %r143, 1;
	add.s32 	%r144, %r144, 2;
$L__BB0_49:
	add.s32 	%r137, %r137, 1;
	setp.ne.s32 	%p54, %r137, %r62;
	@%p54 bra 	$L__BB0_5;
	mul.wide.s32 	%rd59, %r151, 2;
	add.s64 	%rd60, %rd3, %rd59;
	st.global.u16 	[%rd60], %rs319;
	add.s32 	%r151, %r151, %r4;
	setp.lt.s32 	%p55, %r151, %r58;
	@%p55 bra 	$L__BB0_4;
	bra.uni 	$L__BB0_57;
$L__BB0_51:
	and.b32  	%r51, %r62, 2147483632;
$L__BB0_52:
	setp.lt.u32 	%p5, %r62, 16;
	@%p5 bra 	$L__BB0_55;
	mov.b32 	%r150, 0;
$L__BB0_54:
	.pragma "nounroll";
	add.s32 	%r150, %r150, 16;
	setp.ne.s32 	%p6, %r150, %r51;
	@%p6 bra 	$L__BB0_54;
$L__BB0_55:
	mul.wide.s32 	%rd17, %r151, 2;
	add.s64 	%rd18, %rd3, %rd17;
	st.global.u16 	[%rd18], %rs64;
	add.s32 	%r151, %r151, %r4;
	setp.lt.s32 	%p7, %r151, %r58;
	@%p7 bra 	$L__BB0_52;
	bra.uni 	$L__BB0_57;
$L__BB0_56:
	mul.wide.s32 	%rd15, %r151, 2;
	add.s64 	%rd16, %rd3, %rd15;
	st.global.u16 	[%rd16], %rs64;
	add.s32 	%r151, %r151, %r4;
	setp.lt.s32 	%p3, %r151, %r58;
	@%p3 bra 	$L__BB0_56;
$L__BB0_57:
	ret;

}
	// .globl	_Z16float2half_inputiiiPKfS0_S0_P6__halfS2_S2_
.visible .entry _Z16float2half_inputiiiPKfS0_S0_P6__halfS2_S2_(
	.param .u32 _Z16float2half_inputiiiPKfS0_S0_P6__halfS2_S2__param_0,
	.param .u32 _Z16float2half_inputiiiPKfS0_S0_P6__halfS2_S2__param_1,
	.param .u32 _Z16float2half_inputiiiPKfS0_S0_P6__halfS2_S2__param_2,
	.param .u64 .ptr .align 1 _Z16float2half_inputiiiPKfS0_S0_P6__halfS2_S2__param_3,
	.param .u64 .ptr .align 1 _Z16float2half_inputiiiPKfS0_S0_P6__halfS2_S2__param_4,
	.param .u64 .ptr .align 1 _Z16float2half_inputiiiPKfS0_S0_P6__halfS2_S2__param_5,
	.param .u64 .ptr .align 1 _Z16float2half_inputiiiPKfS0_S0_P6__halfS2_S2__param_6,
	.param .u64 .ptr .align 1 _Z16float2half_inputiiiPKfS0_S0_P6__halfS2_S2__param_7,
	.param .u64 .ptr .align 1 _Z16float2half_inputiiiPKfS0_S0_P6__halfS2_S2__param_8
)
{
	.reg .pred 	%p<15>;
	.reg .b16 	%rs<7>;
	.reg .b32 	%r<23>;
	.reg .b32 	%f<7>;
	.reg .b64 	%rd<31>;

	ld.param.u32 	%r12, [_Z16float2half_inputiiiPKfS0_S0_P6__halfS2_S2__param_0];
	ld.param.u32 	%r13, [_Z16float2half_inputiiiPKfS0_S0_P6__halfS2_S2__param_1];
	ld.param.u32 	%r14, [_Z16float2half_inputiiiPKfS0_S0_P6__halfS2_S2__param_2];
	ld.param.u64 	%rd7, [_Z16float2half_inputiiiPKfS0_S0_P6__halfS2_S2__param_3];
	ld.param.u64 	%rd9, [_Z16float2half_inputiiiPKfS0_S0_P6__halfS2_S2__param_4];
	ld.param.u64 	%rd10, [_Z16float2half_inputiiiPKfS0_S0_P6__halfS2_S2__param_5];
	ld.param.u64 	%rd8, [_Z16float2half_inputiiiPKfS0_S0_P6__halfS2_S2__param_6];
	ld.param.u64 	%rd11, [_Z16float2half_inputiiiPKfS0_S0_P6__halfS2_S2__param_7];
	ld.param.u64 	%rd12, [_Z16float2half_inputiiiPKfS0_S0_P6__halfS2_S2__param_8];
	cvta.to.global.u64 	%rd1, %rd11;
	cvta.to.global.u64 	%rd2, %rd9;
	cvta.to.global.u64 	%rd3, %rd12;
	cvta.to.global.u64 	%rd4, %rd10;
	mov.u32 	%r15, %ctaid.x;
	mov.u32 	%r1, %ntid.x;
	mov.u32 	%r16, %tid.x;
	mad.lo.s32 	%r22, %r15, %r1, %r16;
	setp.ge.s32 	%p1, %r22, %r12;
	@%p1 bra 	$L__BB1_3;
	mov.u32 	%r17, %nctaid.x;
	mul.lo.s32 	%r3, %r1, %r17;
	cvta.to.global.u64 	%rd5, %rd7;
	cvta.to.global.u64 	%rd6, %rd8;
	mov.u32 	%r20, %r22;
$L__BB1_2:
	mul.wide.s32 	%rd13, %r20, 4;
	add.s64 	%rd14, %rd5, %rd13;
	ld.global.f32 	%f1, [%rd14];
	// begin inline asm
	{  cvt.rn.f16.f32 %rs1, %f1;}

	// end inline asm
	mul.wide.s32 	%rd15, %r20, 2;
	add.s64 	%rd16, %rd6, %rd15;
	st.global.u16 	[%rd16], %rs1;
	add.s64 	%rd17, %rd2, %rd13;
	ld.global.f32 	%f2, [%rd17];
	// begin inline asm
	{  cvt.rn.f16.f32 %rs2, %f2;}

	// end inline asm
	add.s64 	%rd18, %rd1, %rd15;
	st.global.u16 	[%rd18], %rs2;
	add.s64 	%rd19, %rd4, %rd13;
	ld.global.f32 	%f3, [%rd19];
	// begin inline asm
	{  cvt.rn.f16.f32 %rs3, %f3;}

	// end inline asm
	add.s64 	%rd20, %rd3, %rd15;
	st.global.u16 	[%rd20], %rs3;
	add.s32 	%r20, %r20, %r3;
	setp.lt.s32 	%p2, %r20, %r12;
	@%p2 bra 	$L__BB1_2;
$L__BB1_3:
	setp.lt.s32 	%p3, %r22, %r12;
	setp.ge.s32 	%p4, %r22, %r13;
	or.pred  	%p5, %p3, %p4;
	@%p5 bra 	$L__BB1_6;
	mov.u32 	%r18, %nctaid.x;
	mul.lo.s32 	%r4, %r1, %r18;
	mov.u32 	%r21, %r22;
$L__BB1_5:
	mul.wide.s32 	%rd21, %r21, 4;
	add.s64 	%rd22, %rd2, %rd21;
	ld.global.f32 	%f4, [%rd22];
	// begin inline asm
	{  cvt.rn.f16.f32 %rs4, %f4;}

	// end inline asm
	mul.wide.s32 	%rd23, %r21, 2;
	add.s64 	%rd24, %rd1, %rd23;
	st.global.u16 	[%rd24], %rs4;
	add.s64 	%rd25, %rd4, %rd21;
	ld.global.f32 	%f5, [%rd25];
	// begin inline asm
	{  cvt.rn.f16.f32 %rs5, %f5;}

	// end inline asm
	add.s64 	%rd26, %rd3, %rd23;
	st.global.u16 	[%rd26], %rs5;
	add.s32 	%r21, %r21, %r4;
	setp.ge.s32 	%p6, %r21, %r12;
	setp.lt.s32 	%p7, %r21, %r13;
	and.pred  	%p8, %p6, %p7;
	@%p8 bra 	$L__BB1_5;
$L__BB1_6:
	setp.lt.s32 	%p9, %r22, %r13;
	setp.ge.s32 	%p10, %r22, %r14;
	or.pred  	%p11, %p9, %p10;
	@%p11 bra 	$L__BB1_9;
	mov.u32 	%r19, %nctaid.x;
	mul.lo.s32 	%r7, %r1, %r19;
$L__BB1_8:
	mul.wide.s32 	%rd27, %r22, 4;
	add.s64 	%rd28, %rd4, %rd27;
	ld.global.f32 	%f6, [%rd28];
	// begin inline asm
	{  cvt.rn.f16.f32 %rs6, %f6;}

	// end inline asm
	mul.wide.s32 	%rd29, %r22, 2;
	add.s64 	%rd30, %rd3, %rd29;
	st.global.u16 	[%rd30], %rs6;
	add.s32 	%r22, %r22, %r7;
	setp.ge.s32 	%p12, %r22, %r13;
	setp.lt.s32 	%p13, %r22, %r14;
	and.pred  	%p14, %p12, %p13;
	@%p14 bra 	$L__BB1_8;
$L__BB1_9:
	ret;

}
	// .globl	_Z17half2float_outputiPK6__halfPf
.visible .entry _Z17half2float_outputiPK6__halfPf(
	.param .u32 _Z17half2float_outputiPK6__halfPf_param_0,
	.param .u64 .ptr .align 1 _Z17half2float_outputiPK6__halfPf_param_1,
	.param .u64 .ptr .align 1 _Z17half2float_outputiPK6__halfPf_param_2
)
{
	.reg .pred 	%p<3>;
	.reg .b16 	%rs<2>;
	.reg .b32 	%r<11>;
	.reg .b32 	%f<2>;
	.reg .b64 	%rd<9>;

	ld.param.u32 	%r6, [_Z17half2float_outputiPK6__halfPf_param_0];
	ld.param.u64 	%rd3, [_Z17half2float_outputiPK6__halfPf_param_1];
	ld.param.u64 	%rd4, [_Z17half2float_outputiPK6__halfPf_param_2];
	mov.u32 	%r7, %ctaid.x;
	mov.u32 	%r1, %ntid.x;
	mov.u32 	%r8, %tid.x;
	mad.lo.s32 	%r10, %r7, %r1, %r8;
	setp.ge.s32 	%p1, %r10, %r6;
	@%p1 bra 	$L__BB2_3;
	mov.u32 	%r9, %nctaid.x;
	mul.lo.s32 	%r3, %r1, %r9;
	cvta.to.global.u64 	%rd1, %rd3;
	cvta.to.global.u64 	%rd2, %rd4;
$L__BB2_2:
	mul.wide.s32 	%rd5, %r10, 2;
	add.s64 	%rd6, %rd1, %rd5;
	ld.global.u16 	%rs1, [%rd6];
	// begin inline asm
	{  cvt.f32.f16 %f1, %rs1;}

	// end inline asm
	mul.wide.s32 	%rd7, %r10, 4;
	add.s64 	%rd8, %rd2, %rd7;
	st.global.f32 	[%rd8], %f1;
	add.s32 	%r10, %r10, %r3;
	setp.lt.s32 	%p2, %r10, %r6;
	@%p2 bra 	$L__BB2_2;
$L__BB2_3:
	ret;

}


// ===== COMPILED SASS (sm_100) =====

	.target	sm_100

	.elftype	@"ET_EXEC"


//--------------------- .note.nv.tkinfo           --------------------------
	.section	.note.nv.tkinfo,"",@"SHT_NOTE"
	.sectionflags	@"SHF_NOTE_NV_TKINFO"
	.tkinfo
        /*0018*/ 	.word	0x00000002
        /*0030*/ 	.string	""
        /*0030*/ 	.string	"ptxas"
        /*0030*/ 	.string	"Cuda compilation tools, release 13.0, V13.0.88"
        /*0030*/ 	.string	"Build cuda_13.0.r13.0/compiler.36424714_0"
        /*0030*/ 	.string	"-arch sm_100 -m 64 "



//--------------------- .note.nv.cuinfo           --------------------------
	.section	.note.nv.cuinfo,"",@"SHT_NOTE"
	.sectionflags	@"SHF_NOTE_NV_CUINFO"
        /*0018*/ 	.short	0x0002
        /*001a*/ 	.short	0x0064
        /*001c*/ 	.short	0x0082
	.zero		2


//--------------------- .nv.info                  --------------------------
	.section	.nv.info,"",@"SHT_CUDA_INFO"
	.align	4


	//----- nvinfo : EIATTR_REGCOUNT
	.align		4
        /*0000*/ 	.byte	0x04, 0x2f
        /*0002*/ 	.short	(.L_1 - .L_0)
	.align		4
.L_0:
        /*0004*/ 	.word	index@(_Z31ms_deformable_im2col_gpu_kernelI6__halfEviPKT_PKiS5_S3_S3_iiiiiiiPS1_)
        /*0008*/ 	.word	0x00000026


	//----- nvinfo : EIATTR_FRAME_SIZE
	.align		4
.L_1:
        /*000c*/ 	.byte	0x04, 0x11
        /*000e*/ 	.short	(.L_3 - .L_2)
	.align		4
.L_2:
        /*0010*/ 	.word	index@(_Z31ms_deformable_im2col_gpu_kernelI6__halfEviPKT_PKiS5_S3_S3_iiiiiiiPS1_)
        /*0014*/ 	.word	0x00000000


	//----- nvinfo : EIATTR_REGCOUNT
	.align		4
.L_3:
        /*0018*/ 	.byte	0x04, 0x2f
        /*001a*/ 	.short	(.L_5 - .L_4)
	.align		4
.L_4:
        /*001c*/ 	.word	index@(_Z16float2half_inputiiiPKfS0_S0_P6__halfS2_S2_)
        /*0020*/ 	.word	0x0000001e


	//----- nvinfo : EIATTR_FRAME_SIZE
	.align		4
.L_5:
        /*0024*/ 	.byte	0x04, 0x11
        /*0026*/ 	.short	(.L_7 - .L_6)
	.align		4
.L_6:
        /*0028*/ 	.word	index@(_Z16float2half_inputiiiPKfS0_S0_P6__halfS2_S2_)
        /*002c*/ 	.word	0x00000000


	//----- nvinfo : EIATTR_REGCOUNT
	.align		4
.L_7:
        /*0030*/ 	.byte	0x04, 0x2f
        /*0032*/ 	.short	(.L_9 - .L_8)
	.align		4
.L_8:
        /*0034*/ 	.word	index@(_Z17half2float_outputiPK6__halfPf)
        /*0038*/ 	.word	0x00000010


	//----- nvinfo : EIATTR_FRAME_SIZE
	.align		4
.L_9:
        /*003c*/ 	.byte	0x04, 0x11
        /*003e*/ 	.short	(.L_11 - .L_10)
	.align		4
.L_10:
        /*0040*/ 	.word	index@(_Z17half2float_outputiPK6__halfPf)
        /*0044*/ 	.word	0x00000000


	//----- nvinfo : EIATTR_MIN_STACK_SIZE
	.align		4
.L_11:
        /*0048*/ 	.byte	0x04, 0x12
        /*004a*/ 	.short	(.L_13 - .L_12)
	.align		4
.L_12:
        /*004c*/ 	.word	index@(_Z17half2float_outputiPK6__halfPf)
        /*0050*/ 	.word	0x00000000


	//----- nvinfo : EIATTR_MIN_STACK_SIZE
	.align		4
.L_13:
        /*0054*/ 	.byte	0x04, 0x12
        /*0056*/ 	.short	(.L_15 - .L_14)
	.align		4
.L_14:
        /*0058*/ 	.word	index@(_Z16float2half_inputiiiPKfS0_S0_P6__halfS2_S2_)
        /*005c*/ 	.word	0x00000000


	//----- nvinfo : EIATTR_MIN_STACK_SIZE
	.align		4
.L_15:
        /*0060*/ 	.byte	0x04, 0x12
        /*0062*/ 	.short	(.L_17 - .L_16)
	.align		4
.L_16:
        /*0064*/ 	.word	index@(_Z31ms_deformable_im2col_gpu_kernelI6__halfEviPKT_PKiS5_S3_S3_iiiiiiiPS1_)
        /*0068*/ 	.word	0x00000000
.L_17:


//--------------------- .nv.compat                --------------------------
	.section	.nv.compat,"",@"SHT_CUDA_COMPAT_INFO"
	.align	4
        /*0000*/ 	.byte	0x02, 0x09, 0x00, 0x00, 0x02, 0x02, 0x01, 0x00, 0x02, 0x05, 0x05, 0x00, 0x03, 0x07, 0x01, 0x01
        /*0010*/ 	.byte	0x02, 0x03, 0x00, 0x00, 0x02, 0x06, 0x01, 0x00, 0x04, 0x0b, 0x08, 0x00, 0x09, 0x00, 0x00, 0x00
        /*0020*/ 	.byte	0x00, 0x00, 0x00, 0x00


//--------------------- .nv.info._Z17half2float_outputiPK6__halfPf --------------------------
	.section	.nv.info._Z17half2float_outputiPK6__halfPf,"",@"SHT_CUDA_INFO"
	.sectionflags	@""
	.align	4


	//----- nvinfo : EIATTR_CUDA_API_VERSION
	.align		4
        /*0000*/ 	.byte	0x04, 0x37
        /*0002*/ 	.short	(.L_19 - .L_18)
.L_18:
        /*0004*/ 	.word	0x00000082


	//----- nvinfo : EIATTR_KPARAM_INFO
	.align		4
.L_19:
        /*0008*/ 	.byte	0x04, 0x17
        /*000a*/ 	.short	(.L_21 - .L_20)
.L_20:
        /*000c*/ 	.word	0x00000000
        /*0010*/ 	.short	0x0002
        /*0012*/ 	.short	0x0010
        /*0014*/ 	.byte	0x00, 0xf5, 0x21, 0x00


	//----- nvinfo : EIATTR_KPARAM_INFO
	.align		4
.L_21:
        /*0018*/ 	.byte	0x04, 0x17
        /*001a*/ 	.short	(.L_23 - .L_22)
.L_22:
        /*001c*/ 	.word	0x00000000
        /*0020*/ 	.short	0x0001
        /*0022*/ 	.short	0x0008
        /*0024*/ 	.byte	0x00, 0xf5, 0x21, 0x00


	//----- nvinfo : EIATTR_KPARAM_INFO
	.align		4
.L_23:
        /*0028*/ 	.byte	0x04, 0x17
        /*002a*/ 	.short	(.L_25 - .L_24)
.L_24:
        /*002c*/ 	.word	0x00000000
        /*0030*/ 	.short	0x0000
        /*0032*/ 	.short	0x0000
        /*0034*/ 	.byte	0x00, 0xf0, 0x11, 0x00


	//----- nvinfo : EIATTR_SPARSE_MMA_MASK
	.align		4
.L_25:
        /*0038*/ 	.byte	0x03, 0x50
        /*003a*/ 	.short	0x0000


	//----- nvinfo : EIATTR_MAXREG_COUNT
	.align		4
        /*003c*/ 	.byte	0x03, 0x1b
        /*003e*/ 	.short	0x00ff


	//----- nvinfo : EIATTR_MERCURY_ISA_VERSION
	.align		4
        /*0040*/ 	.byte	0x03, 0x5f
        /*0042*/ 	.short	0x0101


	//----- nvinfo : EIATTR_VRC_CTA_INIT_COUNT
	.align		4
        /*0044*/ 	.byte	0x02, 0x4a
	.zero		1
	.zero		1


	//----- nvinfo : EIATTR_EXIT_INSTR_OFFSETS
	.align		4
        /*0048*/ 	.byte	0x04, 0x1c
        /*004a*/ 	.short	(.L_27 - .L_26)


	//   ....[0]....
.L_26:
        /*004c*/ 	.word	0x00000070


	//   ....[1]....
        /*0050*/ 	.word	0x00000150


	//----- nvinfo : EIATTR_CRS_STACK_SIZE
	.align		4
.L_27:
        /*0054*/ 	.byte	0x04, 0x1e
        /*0056*/ 	.short	(.L_29 - .L_28)
.L_28:
        /*0058*/ 	.word	0x00000000


	//----- nvinfo : EIATTR_CBANK_PARAM_SIZE
	.align		4
.L_29:
        /*005c*/ 	.byte	0x03, 0x19
        /*005e*/ 	.short	0x0018


	//----- nvinfo : EIATTR_PARAM_CBANK
	.align		4
        /*0060*/ 	.byte	0x04, 0x0a
        /*0062*/ 	.short	(.L_31 - .L_30)
	.align		4
.L_30:
        /*0064*/ 	.word	index@(.nv.constant0._Z17half2float_outputiPK6__halfPf)
        /*0068*/ 	.short	0x0380
        /*006a*/ 	.short	0x0018


	//----- nvinfo : EIATTR_SW_WAR
	.align		4
.L_31:
        /*006c*/ 	.byte	0x04, 0x36
        /*006e*/ 	.short	(.L_33 - .L_32)
.L_32:
        /*0070*/ 	.word	0x00000008
.L_33:


//--------------------- .nv.info._Z16float2half_inputiiiPKfS0_S0_P6__halfS2_S2_ --------------------------
	.section	.nv.info._Z16float2half_inputiiiPKfS0_S0_P6__halfS2_S2_,"",@"SHT_CUDA_INFO"
	.sectionflags	@""
	.align	4


	//----- nvinfo : EIATTR_CUDA_API_VERSION
	.align		4
        /*0000*/ 	.byte	0x04, 0x37
        /*0002*/ 	.short	(.L_35 - .L_34)
.L_34:
        /*0004*/ 	.word	0x00000082


	//----- nvinfo : EIATTR_KPARAM_INFO
	.align		4
.L_35:
        /*0008*/ 	.byte	0x04, 0x17
        /*000a*/ 	.short	(.L_37 - .L_36)
.L_36:
        /*000c*/ 	.word	0x00000000
        /*0010*/ 	.short	0x0008
        /*0012*/ 	.short	0x0038
        /*0014*/ 	.byte	0x00, 0xf5, 0x21, 0x00


	//----- nvinfo : EIATTR_KPARAM_INFO
	.align		4
.L_37:
        /*0018*/ 	.byte	0x04, 0x17
        /*001a*/ 	.short	(.L_39 - .L_38)
.L_38:
        /*001c*/ 	.word	0x00000000
        /*0020*/ 	.short	0x0007
        /*0022*/ 	.short	0x0030
        /*0024*/ 	.byte	0x00, 0xf5, 0x21, 0x00


	//----- nvinfo : EIATTR_KPARAM_INFO
	.align		4
.L_39:
        /*0028*/ 	.byte	0x04, 0x17
        /*002a*/ 	.short	(.L_41 - .L_40)
.L_40:
        /*002c*/ 	.word	0x00000000
        /*0030*/ 	.short	0x0006
        /*0032*/ 	.short	0x0028
        /*0034*/ 	.byte	0x00, 0xf5, 0x21, 0x00


	//----- nvinfo : EIATTR_KPARAM_INFO
	.align		4
.L_41:
        /*0038*/ 	.byte	0x04, 0x17
        /*003a*/ 	.short	(.L_43 - .L_42)
.L_42:
        /*003c*/ 	.word	0x00000000
        /*0040*/ 	.short	0x0005
        /*0042*/ 	.short	0x0020
        /*0044*/ 	.byte	0x00, 0xf5, 0x21, 0x00


	//----- nvinfo : EIATTR_KPARAM_INFO
	.align		4
.L_43:
        /*0048*/ 	.byte	0x04, 0x17
        /*004a*/ 	.short	(.L_45 - .L_44)
.L_44:
        /*004c*/ 	.word	0x00000000
        /*0050*/ 	.short	0x0004
        /*0052*/ 	.short	0x0018
        /*0054*/ 	.byte	0x00, 0xf5, 0x21, 0x00


	//----- nvinfo : EIATTR_KPARAM_INFO
	.align		4
.L_45:
        /*0058*/ 	.byte	0x04, 0x17
        /*005a*/ 	.short	(.L_47 - .L_46)
.L_46:
        /*005c*/ 	.word	0x00000000
        /*0060*/ 	.short	0x0003
        /*0062*/ 	.short	0x0010
        /*0064*/ 	.byte	0x00, 0xf5, 0x21, 0x00


	//----- nvinfo : EIATTR_KPARAM_INFO
	.align		4
.L_47:
        /*0068*/ 	.byte	0x04, 0x17
        /*006a*/ 	.short	(.L_49 - .L_48)
.L_48:
        /*006c*/ 	.word	0x00000000
        /*0070*/ 	.short	0x0002
        /*0072*/ 	.short	0x0008
        /*0074*/ 	.byte	0x00, 0xf0, 0x11, 0x00


	//----- nvinfo : EIATTR_KPARAM_INFO
	.align		4
.L_49:
        /*0078*/ 	.byte	0x04, 0x17
        /*007a*/ 	.short	(.L_51 - .L_50)
.L_50:
        /*007c*/ 	.word	0x00000000
        /*0080*/ 	.short	0x0001
        /*0082*/ 	.short	0x0004
        /*0084*/ 	.byte	0x00, 0xf0, 0x11, 0x00


	//----- nvinfo : EIATTR_KPARAM_INFO
	.align		4
.L_51:
        /*0088*/ 	.byte	0x04, 0x17
        /*008a*/ 	.short	(.L_53 - .L_52)
.L_52:
        /*008c*/ 	.word	0x00000000
        /*0090*/ 	.short	0x0000
        /*0092*/ 	.short	0x0000
        /*0094*/ 	.byte	0x00, 0xf0, 0x11, 0x00


	//----- nvinfo : EIATTR_SPARSE_MMA_MASK
	.align		4
.L_53:
        /*0098*/ 	.byte	0x03, 0x50
        /*009a*/ 	.short	0x0000


	//----- nvinfo : EIATTR_MAXREG_COUNT
	.align		4
        /*009c*/ 	.byte	0x03, 0x1b
        /*009e*/ 	.short	0x00ff


	//----- nvinfo : EIATTR_MERCURY_ISA_VERSION
	.align		4
        /*00a0*/ 	.byte	0x03, 0x5f
        /*00a2*/ 	.short	0x0101


	//----- nvinfo : EIATTR_VRC_CTA_INIT_COUNT
	.align		4
        /*00a4*/ 	.byte	0x02, 0x4a
	.zero		1
	.zero		1


	//----- nvinfo : EIATTR_EXIT_INSTR_OFFSETS
	.align		4
        /*00a8*/ 	.byte	0x04, 0x1c
        /*00aa*/ 	.short	(.L_55 - .L_54)


	//   ....[0]....
.L_54:
        /*00ac*/ 	.word	0x00000470


	//   ....[1]....
        /*00b0*/ 	.word	0x00000550


	//----- nvinfo : EIATTR_CRS_STACK_SIZE
	.align		4
.L_55:
        /*00b4*/ 	.byte	0x04, 0x1e
        /*00b6*/ 	.short	(.L_57 - .L_56)
.L_56:
        /*00b8*/ 	.word	0x00000000


	//----- nvinfo : EIATTR_CBANK_PARAM_SIZE
	.align		4
.L_57:
        /*00bc*/ 	.byte	0x03, 0x19
        /*00be*/ 	.short	0x0040


	//----- nvinfo : EIATTR_PARAM_CBANK
	.align		4
        /*00c0*/ 	.byte	0x04, 0x0a
        /*00c2*/ 	.short	(.L_59 - .L_58)
	.align		4
.L_58:
        /*00c4*/ 	.word	index@(.nv.constant0._Z16float2half_inputiiiPKfS0_S0_P6__halfS2_S2_)
        /*00c8*/ 	.short	0x0380
        /*00ca*/ 	.short	0x0040


	//----- nvinfo : EIATTR_SW_WAR
	.align		4
.L_59:
        /*00cc*/ 	.byte	0x04, 0x36
        /*00ce*/ 	.short	(.L_61 - .L_60)
.L_60:
        /*00d0*/ 	.word	0x00000008
.L_61:


//--------------------- .nv.info._Z31ms_deformable_im2col_gpu_kernelI6__halfEviPKT_PKiS5_S3_S3_iiiiiiiPS1_ --------------------------
	.section	.nv.info._Z31ms_deformable_im2col_gpu_kernelI6__halfEviPKT_PKiS5_S3_S3_iiiiiiiPS1_,"",@"SHT_CUDA_INFO"
	.sectionflags	@""
	.align	4


	//----- nvinfo : EIATTR_CUDA_API_VERSION
	.align		4
        /*0000*/ 	.byte	0x04, 0x37
        /*0002*/ 	.short	(.L_63 - .L_62)
.L_62:
        /*0004*/ 	.word	0x00000082


	//----- nvinfo : EIATTR_KPARAM_INFO
	.align		4
.L_63:
        /*0008*/ 	.byte	0x04, 0x17
        /*000a*/ 	.short	(.L_65 - .L_64)
.L_64:
        /*000c*/ 	.word	0x00000000
        /*0010*/ 	.short	0x000d
        /*0012*/ 	.short	0x0050
        /*0014*/ 	.byte	0x00, 0xf5, 0x21, 0x00


	//----- nvinfo : EIATTR_KPARAM_INFO
	.align		4
.L_65:
        /*0018*/ 	.byte	0x04, 0x17
        /*001a*/ 	.short	(.L_67 - .L_66)
.L_66:
        /*001c*/ 	.word	0x00000000
        /*0020*/ 	.short	0x000c
        /*0022*/ 	.short	0x0048
        /*0024*/ 	.byte	0x00, 0xf0, 0x11, 0x00


	//----- nvinfo : EIATTR_KPARAM_INFO
	.align		4
.L_67:
        /*0028*/ 	.byte	0x04, 0x17
        /*002a*/ 	.short	(.L_69 - .L_68)
.L_68:
        /*002c*/ 	.word	0x00000000
        /*0030*/ 	.short	0x000b
        /*0032*/ 	.short	0x0044
        /*0034*/ 	.byte	0x00, 0xf0, 0x11, 0x00


	//----- nvinfo : EIATTR_KPARAM_INFO
	.align		4
.L_69:
        /*0038*/ 	.byte	0x04, 0x17
        /*003a*/ 	.short	(.L_71 - .L_70)
.L_70:
        /*003c*/ 	.word	0x00000000
        /*0040*/ 	.short	0x000a
        /*0042*/ 	.short	0x0040
        /*0044*/ 	.byte	0x00, 0xf0, 0x11, 0x00


	//----- nvinfo : EIATTR_KPARAM_INFO
	.align		4
.L_71:
        /*0048*/ 	.byte	0x04, 0x17
        /*004a*/ 	.short	(.L_73 - .L_72)
.L_72:
        /*004c*/ 	.word	0x00000000
        /*0050*/ 	.short	0x0009
        /*0052*/ 	.short	0x003c
        /*0054*/ 	.byte	0x00, 0xf0, 0x11, 0x00


	//----- nvinfo : EIATTR_KPARAM_INFO
	.align		4
.L_73:
        /*0058*/ 	.byte	0x04, 0x17
        /*005a*/ 	.short	(.L_75 - .L_74)
.L_74:
        /*005c*/ 	.word	0x00000000
        /*0060*/ 	.short	0x0008
        /*0062*/ 	.short	0x0038
        /*0064*/ 	.byte	0x00, 0xf0, 0x11, 0x00


	//----- nvinfo : EIATTR_KPARAM_INFO
	.align		4
.L_75:
        /*0068*/ 	.byte	0x04, 0x17
        /*006a*/ 	.short	(.L_77 - .L_76)
.L_76:
        /*006c*/ 	.word	0x00000000
        /*0070*/ 	.short	0x0007
        /*0072*/ 	.short	0x0034
        /*0074*/ 	.byte	0x00, 0xf0, 0x11, 0x00


	//----- nvinfo : EIATTR_KPARAM_INFO
	.align		4
.L_77:
        /*0078*/ 	.byte	0x04, 0x17
        /*007a*/ 	.short	(.L_79 - .L_78)
.L_78:
        /*007c*/ 	.word	0x00000000
        /*0080*/ 	.short	0x0006
        /*0082*/ 	.short	0x0030
        /*0084*/ 	.byte	0x00, 0xf0, 0x11, 0x00


	//----- nvinfo : EIATTR_KPARAM_INFO
	.align		4
.L_79:
        /*0088*/ 	.byte	0x04, 0x17
        /*008a*/ 	.short	(.L_81 - .L_80)
.L_80:
        /*008c*/ 	.word	0x00000000
        /*0090*/ 	.short	0x0005
        /*0092*/ 	.short	0x0028
        /*0094*/ 	.byte	0x00, 0xf5, 0x21, 0x00


	//----- nvinfo : EIATTR_KPARAM_INFO
	.align		4
.L_81:
        /*0098*/ 	.byte	0x04, 0x17
        /*009a*/ 	.short	(.L_83 - .L_82)
.L_82:
        /*009c*/ 	.word	0x00000000
        /*00a0*/ 	.short	0x0004
        /*00a2*/ 	.short	0x0020
        /*00a4*/ 	.byte	0x00, 0xf5, 0x21, 0x00


	//----- nvinfo : EIATTR_KPARAM_INFO
	.align		4
.L_83:
        /*00a8*/ 	.byte	0x04, 0x17
        /*00aa*/ 	.short	(.L_85 - .L_84)
.L_84:
        /*00ac*/ 	.word	0x00000000
        /*00b0*/ 	.short	0x0003
        /*00b2*/ 	.short	0x0018
        /*00b4*/ 	.byte	0x00, 0xf5, 0x21, 0x00


	//----- nvinfo : EIATTR_KPARAM_INFO
	.align		4
.L_85:
        /*00b8*/ 	.byte	0x04, 0x17
        /*00ba*/ 	.short	(.L_87 - .L_86)
.L_86:
        /*00bc*/ 	.word	0x00000000
        /*00c0*/ 	.short	0x0002
        /*00c2*/ 	.short	0x0010
        /*00c4*/ 	.byte	0x00, 0xf5, 0x21, 0x00


	//----- nvinfo : EIATTR_KPARAM_INFO
	.align		4
.L_87:
        /*00c8*/ 	.byte	0x04, 0x17
        /*00ca*/ 	.short	(.L_89 - .L_88)
.L_88:
        /*00cc*/ 	.word	0x00000000
        /*00d0*/ 	.short	0x0001
        /*00d2*/ 	.short	0x0008
        /*00d4*/ 	.byte	0x00, 0xf5, 0x21, 0x00


	//----- nvinfo : EIATTR_KPARAM_INFO
	.align		4
.L_89:
        /*00d8*/ 	.byte	0x04, 0x17
        /*00da*/ 	.short	(.L_91 - .L_90)
.L_90:
        /*00dc*/ 	.word	0x00000000
        /*00e0*/ 	.short	0x0000
        /*00e2*/ 	.short	0x0000
        /*00e4*/ 	.byte	0x00, 0xf0, 0x11, 0x00


	//----- nvinfo : EIATTR_SPARSE_MMA_MASK
	.align		4
.L_91:
        /*00e8*/ 	.byte	0x03, 0x50
        /*00ea*/ 	.short	0x0000


	//----- nvinfo : EIATTR_MAXREG_COUNT
	.align		4
        /*00ec*/ 	.byte	0x03, 0x1b
        /*00ee*/ 	.short	0x00ff


	//----- nvinfo : EIATTR_MERCURY_ISA_VERSION
	.align		4
        /*00f0*/ 	.byte	0x03, 0x5f
        /*00f2*/ 	.short	0x0101


	//----- nvinfo : EIATTR_VRC_CTA_INIT_COUNT
	.align		4
        /*00f4*/ 	.byte	0x02, 0x4a
	.zero		1
	.zero		1


	//----- nvinfo : EIATTR_EXIT_INSTR_OFFSETS
	.align		4
        /*00f8*/ 	.byte	0x04, 0x1c
        /*00fa*/ 	.short	(.L_93 - .L_92)


	//   ....[0]....
.L_92:
        /*00fc*/ 	.word	0x00000070


	//   ....[1]....
        /*0100*/ 	.word	0x00000140


	//   ....[2]....
        /*0104*/ 	.word	0x000016c0


	//   ....[3]....
        /*0108*/ 	.word	0x00001730


	//----- nvinfo : EIATTR_CRS_STACK_SIZE
	.align		4
.L_93:
        /*010c*/ 	.byte	0x04, 0x1e
        /*010e*/ 	.short	(.L_95 - .L_94)
.L_94:
        /*0110*/ 	.word	0x00000000


	//----- nvinfo : EIATTR_CBANK_PARAM_SIZE
	.align		4
.L_95:
        /*0114*/ 	.byte	0x03, 0x19
        /*0116*/ 	.short	0x0058


	//----- nvinfo : EIATTR_PARAM_CBANK
	.align		4
        /*0118*/ 	.byte	0x04, 0x0a
        /*011a*/ 	.short	(.L_97 - .L_96)
	.align		4
.L_96:
        /*011c*/ 	.word	index@(.nv.constant0._Z31ms_deformable_im2col_gpu_kernelI6__halfEviPKT_PKiS5_S3_S3_iiiiiiiPS1_)
        /*0120*/ 	.short	0x0380
        /*0122*/ 	.short	0x0058


	//----- nvinfo : EIATTR_SW_WAR
	.align		4
.L_97:
        /*0124*/ 	.byte	0x04, 0x36
        /*0126*/ 	.short	(.L_99 - .L_98)
.L_98:
        /*0128*/ 	.word	0x00000008
.L_99:


//--------------------- .nv.callgraph             --------------------------
	.section	.nv.callgraph,"",@"SHT_CUDA_CALLGRAPH"
	.align	4
	.sectionentsize	8
	.align		4
        /*0000*/ 	.word	0x00000000
	.align		4
        /*0004*/ 	.word	0xffffffff
	.align		4
        /*0008*/ 	.word	0x00000000
	.align		4
        /*000c*/ 	.word	0xfffffffe
	.align		4
        /*0010*/ 	.word	0x00000000
	.align		4
        /*0014*/ 	.word	0xfffffffd
	.align		4
        /*0018*/ 	.word	0x00000000
	.align		4
        /*001c*/ 	.word	0xfffffffc


//--------------------- .text._Z17half2float_outputiPK6__halfPf --------------------------
	.section	.text._Z17half2float_outputiPK6__halfPf,"ax",@progbits
	.align	128
        .global         _Z17half2float_outputiPK6__halfPf
        .type           _Z17half2float_outputiPK6__halfPf,@function
        .size           _Z17half2float_outputiPK6__halfPf,(.L_x_26 - _Z17half2float_outputiPK6__halfPf)
        .other          _Z17half2float_outputiPK6__halfPf,@"STO_CUDA_ENTRY STV_DEFAULT"
_Z17half2float_outputiPK6__halfPf:
.text._Z17half2float_outputiPK6__halfPf:
[----:B------:R-:W-:Y:S01]  /*0000*/  LDC R1, c[0x0][0x37c] ;  /* 0x0000df00ff017b82 */ /* 0x000fe20000000800 */
[----:B------:R-:W0:Y:S07]  /*0010*/  S2R R0, SR_TID.X ;  /* 0x0000000000007919 */ /* 0x000e2e0000002100 */
[----:B------:R-:W0:Y:S01]  /*0020*/  S2UR UR4, SR_CTAID.X ;  /* 0x00000000000479c3 */ /* 0x000e220000002500 */
[----:B------:R-:W1:Y:S07]  /*0030*/  LDCU UR5, c[0x0][0x380] ;  /* 0x00007000ff0577ac */ /* 0x000e6e0008000800 */
[----:B------:R-:W0:Y:S02]  /*0040*/  LDC R11, c[0x0][0x360] ;  /* 0x0000d800ff0b7b82 */ /* 0x000e240000000800 */
[----:B0-----:R-:W-:-:S05]  /*0050*/  IMAD R0, R11, UR4, R0 ;  /* 0x000000040b007c24 */ /* 0x001fca000f8e0200 */
[----:B-1----:R-:W-:-:S13]  /*0060*/  ISETP.GE.AND P0, PT, R0, UR5, PT ;  /* 0x0000000500007c0c */ /* 0x002fda000bf06270 */
[----:B------:R-:W-:Y:S05]  /*0070*/  @P0 EXIT ;  /* 0x000000000000094d */ /* 0x000fea0003800000 */
[----:B------:R-:W0:Y:S01]  /*0080*/  LDC.64 R6, c[0x0][0x388] ;  /* 0x0000e200ff067b82 */ /* 0x000e220000000a00 */
[----:B------:R-:W1:Y:S01]  /*0090*/  LDCU UR4, c[0x0][0x370] ;  /* 0x00006e00ff0477ac */ /* 0x000e620008000800 */
[----:B------:R-:W2:Y:S06]  /*00a0*/  LDCU.64 UR6, c[0x0][0x358] ;  /* 0x00006b00ff0677ac */ /* 0x000eac0008000a00 */
[----:B------:R-:W3:Y:S01]  /*00b0*/  LDC.64 R8, c[0x0][0x390] ;  /* 0x0000e400ff087b82 */ /* 0x000ee20000000a00 */
[----:B-1----:R-:W-:-:S07]  /*00c0*/  IMAD R11, R11, UR4, RZ ;  /* 0x000000040b0b7c24 */ /* 0x002fce000f8e02ff */
.L_x_0:
[----:B0-----:R-:W-:-:S06]  /*00d0*/  IMAD.WIDE R2, R0, 0x2, R6 ;  /* 0x0000000200027825 */ /* 0x001fcc00078e0206 */
[----:B--2---:R-:W2:Y:S01]  /*00e0*/  LDG.E.U16 R2, desc[UR6][R2.64] ;  /* 0x0000000602027981 */ /* 0x004ea2000c1e1500 */
[----:B-1-3--:R-:W-:Y:S01]  /*00f0*/  IMAD.WIDE R4, R0, 0x4, R8 ;  /* 0x0000000400047825 */ /* 0x00afe200078e0208 */
[----:B------:R-:W-:-:S04]  /*0100*/  IADD3 R0, PT, PT, R11, R0, RZ ;  /* 0x000000000b007210 */ /* 0x000fc80007ffe0ff */
[----:B------:R-:W-:Y:S01]  /*0110*/  ISETP.GE.AND P0, PT, R0, UR5, PT ;  /* 0x0000000500007c0c */ /* 0x000fe2000bf06270 */
[----:B--2---:R-:W-:-:S05]  /*0120*/  HADD2.F32 R13, -RZ, R2.H0_H0 ;  /* 0x20000002ff0d7230 */ /* 0x004fca0000004100 */
[----:B------:R1:W-:Y:S07]  /*0130*/  STG.E desc[UR6][R4.64], R13 ;  /* 0x0000000d04007986 */ /* 0x0003ee000c101906 */
[----:B------:R-:W-:Y:S05]  /*0140*/  @!P0 BRA `(.L_x_0) ;  /* 0xfffffffc00e08947 */ /* 0x000fea000383ffff */
[----:B------:R-:W-:Y:S05]  /*0150*/  EXIT ;  /* 0x000000000000794d */ /* 0x000fea0003800000 */
.L_x_1:
[----:B------:R-:W-:-:S00]  /*0160*/  BRA `(.L_x_1) ;  /* 0xfffffffc00fc7947 */ /* 0x000fc0000383ffff */
[----:B------:R-:W-:-:S00]  /*0170*/  NOP ;  /* 0x0000000000007918 */ /* 0x000fc00000000000 */
        /* <DEDUP_REMOVED lines=8> */
.L_x_26:


//--------------------- .text._Z16float2half_inputiiiPKfS0_S0_P6__halfS2_S2_ --------------------------
	.section	.text._Z16float2half_inputiiiPKfS0_S0_P6__halfS2_S2_,"ax",@progbits
	.align	128
        .global         _Z16float2half_inputiiiPKfS0_S0_P6__halfS2_S2_
        .type           _Z16float2half_inputiiiPKfS0_S0_P6__halfS2_S2_,@function
        .size           _Z16float2half_inputiiiPKfS0_S0_P6__halfS2_S2_,(.L_x_27 - _Z16float2half_inputiiiPKfS0_S0_P6__halfS2_S2_)
        .other          _Z16float2half_inputiiiPKfS0_S0_P6__halfS2_S2_,@"STO_CUDA_ENTRY STV_DEFAULT"
_Z16float2half_inputiiiPKfS0_S0_P6__halfS2_S2_:
.text._Z16float2half_inputiiiPKfS0_S0_P6__halfS2_S2_:
[----:B------:R-:W-:Y:S01]  /*0000*/  LDC R1, c[0x0][0x37c] ;  /* 0x0000df00ff017b82 */ /* 0x000fe20000000800 */
[----:B------:R-:W0:Y:S07]  /*0010*/  S2R R3, SR_TID.X ;  /* 0x0000000000037919 */ /* 0x000e2e0000002100 */
[----:B------:R-:W0:Y:S01]  /*0020*/  S2UR UR4, SR_CTAID.X ;  /* 0x00000000000479c3 */ /* 0x000e220000002500 */
[----:B------:R-:W1:Y:S01]  /*0030*/  LDCU UR7, c[0x0][0x380] ;  /* 0x00007000ff0777ac */ /* 0x000e620008000800 */
[----:B------:R-:W-:Y:S01]  /*0040*/  BSSY.RECONVERGENT B0, `(.L_x_2) ;  /* 0x0000029000007945 */ /* 0x000fe20003800200 */
[----:B------:R-:W2:Y:S05]  /*0050*/  LDCU UR8, c[0x0][0x384] ;  /* 0x00007080ff0877ac */ /* 0x000eaa0008000800 */
[----:B------:R-:W0:Y:S01]  /*0060*/  LDC R0, c[0x0][0x360] ;  /* 0x0000d800ff007b82 */ /* 0x000e220000000800 */
[----:B------:R-:W3:Y:S01]  /*0070*/  LDCU UR9, c[0x0][0x388] ;  /* 0x00007100ff0977ac */ /* 0x000ee20008000800 */
[----:B0-----:R-:W-:Y:S01]  /*0080*/  IMAD R2, R0, UR4, R3 ;  /* 0x0000000400027c24 */ /* 0x001fe2000f8e0203 */
[----:B------:R-:W0:Y:S04]  /*0090*/  LDCU.64 UR4, c[0x0][0x358] ;  /* 0x00006b00ff0477ac */ /* 0x000e280008000a00 */
[----:B-1----:R-:W-:-:S02]  /*00a0*/  ISETP.GE.AND P2, PT, R2, UR7, PT ;  /* 0x0000000702007c0c */ /* 0x002fc4000bf46270 */
[C---:B--2---:R-:W-:Y:S02]  /*00b0*/  ISETP.GE.AND P0, PT, R2.reuse, UR8, PT ;  /* 0x0000000802007c0c */ /* 0x044fe4000bf06270 */
[C---:B---3--:R-:W-:Y:S02]  /*00c0*/  ISETP.GE.AND P1, PT, R2.reuse, UR9, PT ;  /* 0x0000000902007c0c */ /* 0x048fe4000bf26270 */
[C---:B------:R-:W-:Y:S02]  /*00d0*/  ISETP.LT.OR P0, PT, R2.reuse, UR7, P0 ;  /* 0x0000000702007c0c */ /* 0x040fe40008701670 */
[----:B------:R-:W-:-:S05]  /*00e0*/  ISETP.LT.OR P1, PT, R2, UR8, P1 ;  /* 0x0000000802007c0c */ /* 0x000fca0008f21670 */
[----:B------:R-:W-:Y:S08]  /*00f0*/  @P2 BRA `(.L_x_3) ;  /* 0x0000000000742947 */ /* 0x000ff00003800000 */
[----:B------:R-:W1:Y:S01]  /*0100*/  LDC.64 R4, c[0x0][0x3b0] ;  /* 0x0000ec00ff047b82 */ /* 0x000e620000000a00 */
[----:B------:R-:W2:Y:S01]  /*0110*/  LDCU UR6, c[0x0][0x370] ;  /* 0x00006e00ff0677ac */ /* 0x000ea20008000800 */
[----:B------:R-:W-:-:S06]  /*0120*/  IMAD.MOV.U32 R17, RZ, RZ, R2 ;  /* 0x000000ffff117224 */ /* 0x000fcc00078e0002 */
[----:B------:R-:W3:Y:S08]  /*0130*/  LDC.64 R6, c[0x0][0x3b8] ;  /* 0x0000ee00ff067b82 */ /* 0x000ef00000000a00 */
[----:B------:R-:W4:Y:S01]  /*0140*/  LDC.64 R8, c[0x0][0x390] ;  /* 0x0000e400ff087b82 */ /* 0x000f220000000a00 */
[----:B--2---:R-:W-:-:S07]  /*0150*/  IMAD R3, R0, UR6, RZ ;  /* 0x0000000600037c24 */ /* 0x004fce000f8e02ff */
[----:B------:R-:W2:Y:S08]  /*0160*/  LDC.64 R10, c[0x0][0x398] ;  /* 0x0000e600ff0a7b82 */ /* 0x000eb00000000a00 */
[----:B------:R-:W0:Y:S08]  /*0170*/  LDC.64 R12, c[0x0][0x3a0] ;  /* 0x0000e800ff0c7b82 */ /* 0x000e300000000a00 */
[----:B------:R-:W0:Y:S02]  /*0180*/  LDC.64 R14, c[0x0][0x3a8] ;  /* 0x0000ea00ff0e7b82 */ /* 0x000e240000000a00 */
.L_x_4:
[----:B0---4-:R-:W-:-:S06]  /*0190*/  IMAD.WIDE R18, R17, 0x4, R8 ;  /* 0x0000000411127825 */ /* 0x011fcc00078e0208 */
[----:B0-----:R-:W4:Y:S01]  /*01a0*/  LDG.E R18, desc[UR4][R18.64] ;  /* 0x0000000412127981 */ /* 0x001f22000c1e1900 */
[----:B------:R-:W-:-:S04]  /*01b0*/  IMAD.WIDE R20, R17, 0x2, R14 ;  /* 0x0000000211147825 */ /* 0x000fc800078e020e */
[----:B--2---:R-:W-:Y:S01]  /*01c0*/  IMAD.WIDE R22, R17, 0x4, R10 ;  /* 0x0000000411167825 */ /* 0x004fe200078e020a */
[----:B----4-:R-:W-:-:S04]  /*01d0*/  F2FP.F16.F32.PACK_AB R16, RZ, R18 ;  /* 0x00000012ff10723e */ /* 0x010fc800000000ff */
[----:B------:R-:W-:-:S05]  /*01e0*/  PRMT R19, R16, 0x7610, R19 ;  /* 0x0000761010137816 */ /* 0x000fca0000000013 */
[----:B------:R0:W-:Y:S04]  /*01f0*/  STG.E.U16 desc[UR4][R20.64], R19 ;  /* 0x0000001314007986 */ /* 0x0001e8000c101504 */
[----:B------:R-:W2:Y:S01]  /*0200*/  LDG.E R22, desc[UR4][R22.64] ;  /* 0x0000000416167981 */ /* 0x000ea2000c1e1900 */
[----:B-1----:R-:W-:-:S04]  /*0210*/  IMAD.WIDE R24, R17, 0x2, R4 ;  /* 0x0000000211187825 */ /* 0x002fc800078e0204 */
[----:B------:R-:W-:Y:S01]  /*0220*/  IMAD.WIDE R26, R17, 0x4, R12 ;  /* 0x00000004111a7825 */ /* 0x000fe200078e020c */
[----:B--2---:R-:W-:-:S04]  /*0230*/  F2FP.F16.F32.PACK_AB R16, RZ, R22 ;  /* 0x00000016ff10723e */ /* 0x004fc800000000ff */
[----:B0-----:R-:W-:-:S05]  /*0240*/  PRMT R21, R16, 0x7610, R21 ;  /* 0x0000761010157816 */ /* 0x001fca0000000015 */
[----:B------:R0:W-:Y:S04]  /*0250*/  STG.E.U16 desc[UR4][R24.64], R21 ;  /* 0x0000001518007986 */ /* 0x0001e8000c101504 */
[----:B------:R-:W2:Y:S01]  /*0260*/  LDG.E R26, desc[UR4][R26.64] ;  /* 0x000000041a1a7981 */ /* 0x000ea2000c1e1900 */
[----:B---3--:R-:W-:-:S04]  /*0270*/  IMAD.WIDE R18, R17, 0x2, R6 ;  /* 0x0000000211127825 */ /* 0x008fc800078e0206 */
[----:B------:R-:W-:-:S05]  /*0280*/  IMAD.IADD R17, R3, 0x1, R17 ;  /* 0x0000000103117824 */ /* 0x000fca00078e0211 */
[----:B------:R-:W-:Y:S02]  /*0290*/  ISETP.GE.AND P2, PT, R17, UR7, PT ;  /* 0x0000000711007c0c */ /* 0x000fe4000bf46270 */
[----:B--2---:R-:W-:-:S05]  /*02a0*/  F2FP.F16.F32.PACK_AB R16, RZ, R26 ;  /* 0x0000001aff10723e */ /* 0x004fca00000000ff */
[----:B------:R0:W-:Y:S06]  /*02b0*/  STG.E.U16 desc[UR4][R18.64], R16 ;  /* 0x0000001012007986 */ /* 0x0001ec000c101504 */
[----:B------:R-:W-:Y:S05]  /*02c0*/  @!P2 BRA `(.L_x_4) ;  /* 0xfffffffc00b0a947 */ /* 0x000fea000383ffff */
.L_x_3:
[----:B0-----:R-:W-:Y:S05]  /*02d0*/  BSYNC.RECONVERGENT B0 ;  /* 0x0000000000007941 */ /* 0x001fea0003800200 */
.L_x_2:
[----:B------:R-:W-:Y:S04]  /*02e0*/  BSSY.RECONVERGENT B0, `(.L_x_5) ;  /* 0x0000018000007945 */ /* 0x000fe80003800200 */
[----:B------:R-:W-:Y:S05]  /*02f0*/  @P0 BRA `(.L_x_6) ;  /* 0x0000000000580947 */ /* 0x000fea0003800000 */
[----:B------:R-:W0:Y:S01]  /*0300*/  LDC.64 R4, c[0x0][0x3a0] ;  /* 0x0000e800ff047b82 */ /* 0x000e220000000a00 */
[----:B------:R-:W1:Y:S01]  /*0310*/  LDCU UR6, c[0x0][0x370] ;  /* 0x00006e00ff0677ac */ /* 0x000e620008000800 */
[----:B------:R-:W-:-:S06]  /*0320*/  MOV R21, R2 ;  /* 0x0000000200157202 */ /* 0x000fcc0000000f00 */
[----:B------:R-:W2:Y:S08]  /*0330*/  LDC.64 R6, c[0x0][0x3b0] ;  /* 0x0000ec00ff067b82 */ /* 0x000eb00000000a00 */
[----:B------:R-:W3:Y:S01]  /*0340*/  LDC.64 R8, c[0x0][0x3b8] ;  /* 0x0000ee00ff087b82 */ /* 0x000ee20000000a00 */
[----:B-1----:R-:W-:-:S07]  /*0350*/  IMAD R3, R0, UR6, RZ ;  /* 0x0000000600037c24 */ /* 0x002fce000f8e02ff */
[----:B------:R-:W1:Y:S02]  /*0360*/  LDC.64 R10, c[0x0][0x398] ;  /* 0x0000e600ff0a7b82 */ /* 0x000e640000000a00 */
.L_x_7:
[----:B-1--4-:R-:W-:-:S06]  /*0370*/  IMAD.WIDE R12, R21, 0x4, R10 ;  /* 0x00000004150c7825 */ /* 0x012fcc00078e020a */
[----:B------:R-:W4:Y:S01]  /*0380*/  LDG.E R12, desc[UR4][R12.64] ;  /* 0x000000040c0c7981 */ /* 0x000f22000c1e1900 */
[----:B--2---:R-:W-:-:S04]  /*0390*/  IMAD.WIDE R14, R21, 0x2, R6 ;  /* 0x00000002150e7825 */ /* 0x004fc800078e0206 */
[----:B0-----:R-:W-:Y:S01]  /*03a0*/  IMAD.WIDE R16, R21, 0x4, R4 ;  /* 0x0000000415107825 */ /* 0x001fe200078e0204 */
[----:B----4-:R-:W-:-:S04]  /*03b0*/  F2FP.F16.F32.PACK_AB R13, RZ, R12 ;  /* 0x0000000cff0d723e */ /* 0x010fc800000000ff */
[----:B------:R-:W-:-:S05]  /*03c0*/  PRMT R19, R13, 0x7610, R19 ;  /* 0x000076100d137816 */ /* 0x000fca0000000013 */
[----:B------:R3:W-:Y:S04]  /*03d0*/  STG.E.U16 desc[UR4][R14.64], R19 ;  /* 0x000000130e007986 */ /* 0x0007e8000c101504 */
[----:B------:R-:W2:Y:S01]  /*03e0*/  LDG.E R16, desc[UR4][R16.64] ;  /* 0x0000000410107981 */ /* 0x000ea2000c1e1900 */
[----:B---3--:R-:W-:-:S04]  /*03f0*/  IMAD.WIDE R18, R21, 0x2, R8 ;  /* 0x0000000215127825 */ /* 0x008fc800078e0208 */
[----:B------:R-:W-:-:S05]  /*0400*/  IMAD.IADD R21, R3, 0x1, R21 ;  /* 0x0000000103157824 */ /* 0x000fca00078e0215 */
[C---:B------:R-:W-:Y:S02]  /*0410*/  ISETP.GE.AND P0, PT, R21.reuse, UR8, PT ;  /* 0x0000000815007c0c */ /* 0x040fe4000bf06270 */
[----:B------:R-:W-:Y:S02]  /*0420*/  ISETP.GE.AND P2, PT, R21, UR7, PT ;  /* 0x0000000715007c0c */ /* 0x000fe4000bf46270 */
[----:B--2---:R-:W-:-:S05]  /*0430*/  F2FP.F16.F32.PACK_AB R13, RZ, R16 ;  /* 0x00000010ff0d723e */ /* 0x004fca00000000ff */
[----:B------:R4:W-:Y:S06]  /*0440*/  STG.E.U16 desc[UR4][R18.64], R13 ;  /* 0x0000000d12007986 */ /* 0x0009ec000c101504 */
[----:B------:R-:W-:Y:S05]  /*0450*/  @!P0 BRA P2, `(.L_x_7) ;  /* 0xfffffffc00c48947 */ /* 0x000fea000103ffff */
.L_x_6:
[----:B------:R-:W-:Y:S05]  /*0460*/  BSYNC.RECONVERGENT B0 ;  /* 0x0000000000007941 */ /* 0x000fea0003800200 */
.L_x_5:
[----:B------:R-:W-:Y:S05]  /*0470*/  @P1 EXIT ;  /* 0x000000000000194d */ /* 0x000fea0003800000 */
[----:B------:R-:W0:Y:S01]  /*0480*/  LDC.64 R8, c[0x0][0x3a0] ;  /* 0x0000e800ff087b82 */ /* 0x000e220000000a00 */
[----:B------:R-:W1:Y:S07]  /*0490*/  LDCU UR6, c[0x0][0x370] ;  /* 0x00006e00ff0677ac */ /* 0x000e6e0008000800 */
[----:B------:R-:W2:Y:S01]  /*04a0*/  LDC.64 R10, c[0x0][0x3b8] ;  /* 0x0000ee00ff0a7b82 */ /* 0x000ea20000000a00 */
[----:B-1----:R-:W-:-:S07]  /*04b0*/  IMAD R3, R0, UR6, RZ ;  /* 0x0000000600037c24 */ /* 0x002fce000f8e02ff */
.L_x_8:
[----:B0-----:R-:W-:-:S06]  /*04c0*/  IMAD.WIDE R4, R2, 0x4, R8 ;  /* 0x0000000402047825 */ /* 0x001fcc00078e0208 */
[----:B------:R-:W3:Y:S01]  /*04d0*/  LDG.E R4, desc[UR4][R4.64] ;  /* 0x0000000404047981 */ /* 0x000ee2000c1e1900 */
[----:B-12---:R-:W-:Y:S01]  /*04e0*/  IMAD.WIDE R6, R2, 0x2, R10 ;  /* 0x0000000202067825 */ /* 0x006fe200078e020a */
[----:B------:R-:W-:-:S04]  /*04f0*/  IADD3 R2, PT, PT, R3, R2, RZ ;  /* 0x0000000203027210 */ /* 0x000fc80007ffe0ff */
[C---:B------:R-:W-:Y:S02]  /*0500*/  ISETP.GE.AND P0, PT, R2.reuse, UR9, PT ;  /* 0x0000000902007c0c */ /* 0x040fe4000bf06270 */
[----:B------:R-:W-:Y:S02]  /*0510*/  ISETP.GE.AND P1, PT, R2, UR8, PT ;  /* 0x0000000802007c0c */ /* 0x000fe4000bf26270 */
[----:B---3--:R-:W-:-:S05]  /*0520*/  F2FP.F16.F32.PACK_AB R0, RZ, R4 ;  /* 0x00000004ff00723e */ /* 0x008fca00000000ff */
[----:B------:R1:W-:Y:S06]  /*0530*/  STG.E.U16 desc[UR4][R6.64], R0 ;  /* 0x0000000006007986 */ /* 0x0003ec000c101504 */
[----:B------:R-:W-:Y:S05]  /*0540*/  @!P0 BRA P1, `(.L_x_8) ;  /* 0xfffffffc00dc8947 */ /* 0x000fea000083ffff */
[----:B------:R-:W-:Y:S05]  /*0550*/  EXIT ;  /* 0x000000000000794d */ /* 0x000fea0003800000 */
.L_x_9:
        /* <DEDUP_REMOVED lines=10> */
.L_x_27:


//--------------------- .text._Z31ms_deformable_im2col_gpu_kernelI6__halfEviPKT_PKiS5_S3_S3_iiiiiiiPS1_ --------------------------
	.section	.text._Z31ms_deformable_im2col_gpu_kernelI6__halfEviPKT_PKiS5_S3_S3_iiiiiiiPS1_,"ax",@progbits
	.align	128
        .global         _Z31ms_deformable_im2col_gpu_kernelI6__halfEviPKT_PKiS5_S3_S3_iiiiiiiPS1_
        .type           _Z31ms_deformable_im2col_gpu_kernelI6__halfEviPKT_PKiS5_S3_S3_iiiiiiiPS1_,@function
        .size           _Z31ms_deformable_im2col_gpu_kernelI6__halfEviPKT_PKiS5_S3_S3_iiiiiiiPS1_,(.L_x_28 - _Z31ms_deformable_im2col_gpu_kernelI6__halfEviPKT_PKiS5_S3_S3_iiiiiiiPS1_)
        .other          _Z31ms_deformable_im2col_gpu_kernelI6__halfEviPKT_PKiS5_S3_S3_iiiiiiiPS1_,@"STO_CUDA_ENTRY STV_DEFAULT"
_Z31ms_deformable_im2col_gpu_kernelI6__halfEviPKT_PKiS5_S3_S3_iiiiiiiPS1_:
.text._Z31ms_deformable_im2col_gpu_kernelI6__halfEviPKT_PKiS5_S3_S3_iiiiiiiPS1_:
        /* <DEDUP_REMOVED lines=8> */
[----:B------:R-:W0:Y:S01]  /*0080*/  LDCU UR4, c[0x0][0x3c0] ;  /* 0x00007800ff0477ac */ /* 0x000e220008000800 */
[----:B------:R-:W1:Y:S01]  /*0090*/  LDCU UR5, c[0x0][0x370] ;  /* 0x00006e00ff0577ac */ /* 0x000e620008000800 */
[----:B------:R-:W2:Y:S01]  /*00a0*/  LDCU.64 UR16, c[0x0][0x358] ;  /* 0x00006b00ff1077ac */ /* 0x000ea20008000a00 */
[----:B0-----:R-:W-:Y:S01]  /*00b0*/  UISETP.GT.AND UP0, UPT, UR4, URZ, UPT ;  /* 0x000000ff0400728c */ /* 0x001fe2000bf04270 */
[----:B-1----:R-:W-:-:S08]  /*00c0*/  IMAD R3, R3, UR5, RZ ;  /* 0x0000000503037c24 */ /* 0x002fd0000f8e02ff */
[----:B--2---:R-:W-:Y:S05]  /*00d0*/  BRA.U UP0, `(.L_x_10) ;  /* 0x00000001001c7547 */ /* 0x004fea000b800000 */
[----:B------:R-:W0:Y:S02]  /*00e0*/  LDC.64 R6, c[0x0][0x3d0] ;  /* 0x0000f400ff067b82 */ /* 0x000e240000000a00 */
.L_x_11:
[----:B0-----:R-:W-:-:S04]  /*00f0*/  IMAD.WIDE R4, R0, 0x2, R6 ;  /* 0x0000000200047825 */ /* 0x001fc800078e0206 */
[----:B------:R-:W-:Y:S01]  /*0100*/  IMAD.IADD R0, R3, 0x1, R0 ;  /* 0x0000000103007824 */ /* 0x000fe200078e0200 */
[----:B------:R1:W-:Y:S04]  /*0110*/  STG.E.U16 desc[UR16][R4.64], RZ ;  /* 0x000000ff04007986 */ /* 0x0003e8000c101510 */
[----:B------:R-:W-:-:S13]  /*0120*/  ISETP.GE.AND P0, PT, R0, UR6, PT ;  /* 0x0000000600007c0c */ /* 0x000fda000bf06270 */
[----:B-1----:R-:W-:Y:S05]  /*0130*/  @!P0 BRA `(.L_x_11) ;  /* 0xfffffffc00ec8947 */ /* 0x002fea000383ffff */
[----:B------:R-:W-:Y:S05]  /*0140*/  EXIT ;  /* 0x000000000000794d */ /* 0x000fea0003800000 */
.L_x_10:
[----:B------:R-:W0:Y:S02]  /*0150*/  LDCU UR5, c[0x0][0x3c8] ;  /* 0x00007900ff0577ac */ /* 0x000e240008000800 */
[----:B0-----:R-:W-:-:S09]  /*0160*/  UISETP.GE.AND UP0, UPT, UR5, 0x1, UPT ;  /* 0x000000010500788c */ /* 0x001fd2000bf06270 */
[----:B------:R-:W-:Y:S05]  /*0170*/  BRA.U !UP0, `(.L_x_12) ;  /* 0x0000001508547547 */ /* 0x000fea000b800000 */
[----:B------:R-:W0:Y:S01]  /*0180*/  LDCU.128 UR12, c[0x0][0x3a0] ;  /* 0x00007400ff0c77ac */ /* 0x000e220008000c00 */
[----:B------:R-:W1:Y:S01]  /*0190*/  LDCU.64 UR10, c[0x0][0x3b8] ;  /* 0x00007700ff0a77ac */ /* 0x000e620008000a00 */
[----:B------:R-:W-:Y:S02]  /*01a0*/  UIMAD UR4, UR4, UR5, URZ ;  /* 0x00000005040472a4 */ /* 0x000fe4000f8e02ff */
[----:B0-----:R-:W-:Y:S02]  /*01b0*/  UIADD3 UR9, UP0, UPT, UR12, 0x4, URZ ;  /* 0x000000040c097890 */ /* 0x001fe4000ff1e0ff */
[----:B------:R-:W-:Y:S02]  /*01c0*/  UIADD3 UR7, UP1, UPT, UR14, 0x2, URZ ;  /* 0x000000020e077890 */ /* 0x000fe4000ff3e0ff */
[----:B-1----:R-:W-:Y:S02]  /*01d0*/  UIMAD UR6, UR11, UR10, URZ ;  /* 0x0000000a0b0672a4 */ /* 0x002fe4000f8e02ff */
[----:B------:R-:W-:-:S02]  /*01e0*/  UIADD3.X UR10, UPT, UPT, URZ, UR13, URZ, UP0, !UPT ;  /* 0x0000000dff0a7290 */ /* 0x000fc400087fe4ff */
[----:B------:R-:W-:-:S12]  /*01f0*/  UIADD3.X UR8, UPT, UPT, URZ, UR15, URZ, UP1, !UPT ;  /* 0x0000000fff087290 */ /* 0x000fd80008ffe4ff */
.L_x_23:
[----:B------:R-:W0:Y:S01]  /*0200*/  LDC R5, c[0x0][0x3bc] ;  /* 0x0000ef00ff057b82 */ /* 0x000e220000000800 */
[----:B------:R-:W-:Y:S02]  /*0210*/  IABS R10, R0 ;  /* 0x00000000000a7213 */ /* 0x000fe40000000000 */
[----:B------:R-:W-:-:S05]  /*0220*/  PRMT R20, RZ, 0x7610, R20 ;  /* 0x00007610ff147816 */ /* 0x000fca0000000014 */
[----:B------:R-:W1:Y:S01]  /*0230*/  LDC R4, c[0x0][0x3b8] ;  /* 0x0000ee00ff047b82 */ /* 0x000e620000000800 */
[----:B0-----:R-:W-:-:S04]  /*0240*/  IABS R11, R5 ;  /* 0x00000005000b7213 */ /* 0x001fc80000000000 */
[----:B------:R-:W0:Y:S08]  /*0250*/  I2F.RP R2, R11 ;  /* 0x0000000b00027306 */ /* 0x000e300000209400 */
[----:B0-----:R-:W0:Y:S02]  /*0260*/  MUFU.RCP R2, R2 ;  /* 0x0000000200027308 */ /* 0x001e240000001000 */
[----:B0-----:R-:W-:Y:S01]  /*0270*/  VIADD R6, R2, 0xffffffe ;  /* 0x0ffffffe02067836 */ /* 0x001fe20000000000 */
[----:B-1----:R-:W-:-:S05]  /*0280*/  IABS R2, R4 ;  /* 0x0000000400027213 */ /* 0x002fca0000000000 */
[----:B------:R0:W1:Y:S02]  /*0290*/  F2I.FTZ.U32.TRUNC.NTZ R7, R6 ;  /* 0x0000000600077305 */ /* 0x000064000021f000 */
[----:B0-----:R-:W-:Y:S02]  /*02a0*/  IMAD.MOV.U32 R6, RZ, RZ, RZ ;  /* 0x000000ffff067224 */ /* 0x001fe400078e00ff */
[----:B-1----:R-:W-:-:S04]  /*02b0*/  IMAD.MOV R8, RZ, RZ, -R7 ;  /* 0x000000ffff087224 */ /* 0x002fc800078e0a07 */
[----:B------:R-:W-:Y:S02]  /*02c0*/  IMAD R9, R8, R11, RZ ;  /* 0x0000000b08097224 */ /* 0x000fe400078e02ff */
[----:B------:R-:W-:Y:S02]  /*02d0*/  IMAD.MOV.U32 R8, RZ, RZ, R10 ;  /* 0x000000ffff087224 */ /* 0x000fe400078e000a */
[----:B------:R-:W-:Y:S01]  /*02e0*/  IMAD.HI.U32 R7, R7, R9, R6 ;  /* 0x0000000907077227 */ /* 0x000fe200078e0006 */
[----:B------:R-:W0:Y:S05]  /*02f0*/  I2F.RP R10, R2 ;  /* 0x00000002000a7306 */ /* 0x000e2a0000209400 */
[----:B------:R-:W-:-:S05]  /*0300*/  IMAD.HI.U32 R7, R7, R8, RZ ;  /* 0x0000000807077227 */ /* 0x000fca00078e00ff */
[----:B------:R-:W-:-:S05]  /*0310*/  IADD3 R6, PT, PT, RZ, -R7, RZ ;  /* 0x80000007ff067210 */ /* 0x000fca0007ffe0ff */
[----:B------:R-:W-:Y:S01]  /*0320*/  IMAD R6, R11, R6, R8 ;  /* 0x000000060b067224 */ /* 0x000fe200078e0208 */
[----:B0-----:R-:W0:Y:S01]  /*0330*/  MUFU.RCP R10, R10 ;  /* 0x0000000a000a7308 */ /* 0x001e220000001000 */
[----:B------:R-:W-:-:S03]  /*0340*/  LOP3.LUT R8, R0, R5, RZ, 0x3c, !PT ;  /* 0x0000000500087212 */ /* 0x000fc600078e3cff */
[----:B------:R-:W-:Y:S02]  /*0350*/  ISETP.GT.U32.AND P1, PT, R11, R6, PT ;  /* 0x000000060b00720c */ /* 0x000fe40003f24070 */
[----:B------:R-:W-:Y:S01]  /*0360*/  ISETP.GE.AND P2, PT, R8, RZ, PT ;  /* 0x000000ff0800720c */ /* 0x000fe20003f46270 */
[----:B------:R-:W-:-:S10]  /*0370*/  IMAD.MOV.U32 R8, RZ, RZ, RZ ;  /* 0x000000ffff087224 */ /* 0x000fd400078e00ff */
[----:B------:R-:W-:Y:S02]  /*0380*/  @!P1 IMAD.IADD R6, R6, 0x1, -R11 ;  /* 0x0000000106069824 */ /* 0x000fe400078e0a0b */
[----:B0-----:R-:W-:Y:S02]  /*0390*/  VIADD R9, R10, 0xffffffe ;  /* 0x0ffffffe0a097836 */ /* 0x001fe40000000000 */
[----:B------:R-:W-:Y:S01]  /*03a0*/  @!P1 VIADD R7, R7, 0x1 ;  /* 0x0000000107079836 */ /* 0x000fe20000000000 */
[----:B------:R-:W-:Y:S02]  /*03b0*/  ISETP.GE.U32.AND P0, PT, R6, R11, PT ;  /* 0x0000000b0600720c */ /* 0x000fe40003f06070 */
[----:B------:R-:W0:Y:S01]  /*03c0*/  LDC R6, c[0x0][0x3c4] ;  /* 0x0000f100ff067b82 */ /* 0x000e220000000800 */
[----:B------:R-:W1:Y:S01]  /*03d0*/  F2I.FTZ.U32.TRUNC.NTZ R9, R9 ;  /* 0x0000000900097305 */ /* 0x000e62000021f000 */
[----:B------:R-:W-:-:S09]  /*03e0*/  ISETP.NE.AND P1, PT, R5, RZ, PT ;  /* 0x000000ff0500720c */ /* 0x000fd20003f25270 */
[----:B------:R-:W-:-:S04]  /*03f0*/  @P0 VIADD R7, R7, 0x1 ;  /* 0x0000000107070836 */ /* 0x000fc80000000000 */
[----:B------:R-:W-:Y:S01]  /*0400*/  @!P2 IMAD.MOV R7, RZ, RZ, -R7 ;  /* 0x000000ffff07a224 */ /* 0x000fe200078e0a07 */
[----:B-1----:R-:W-:Y:S02]  /*0410*/  IADD3 R11, PT, PT, RZ, -R9, RZ ;  /* 0x80000009ff0b7210 */ /* 0x002fe40007ffe0ff */
[----:B------:R-:W-:-:S03]  /*0420*/  @!P1 LOP3.LUT R7, RZ, R5, RZ, 0x33, !PT ;  /* 0x00000005ff079212 */ /* 0x000fc600078e33ff */
[----:B------:R-:W-:Y:S01]  /*0430*/  IMAD R11, R11, R2, RZ ;  /* 0x000000020b0b7224 */ /* 0x000fe200078e02ff */
[----:B------:R-:W-:Y:S02]  /*0440*/  IABS R12, R7 ;  /* 0x00000007000c7213 */ /* 0x000fe40000000000 */
[----:B0-----:R-:W-:Y:S01]  /*0450*/  IABS R10, R6 ;  /* 0x00000006000a7213 */ /* 0x001fe20000000000 */
[----:B------:R-:W-:-:S03]  /*0460*/  IMAD.HI.U32 R8, R9, R11, R8 ;  /* 0x0000000b09087227 */ /* 0x000fc600078e0008 */
[----:B------:R-:W0:Y:S01]  /*0470*/  I2F.RP R11, R10 ;  /* 0x0000000a000b7306 */ /* 0x000e220000209400 */
[----:B------:R-:W-:-:S04]  /*0480*/  IMAD.MOV.U32 R9, RZ, RZ, R12 ;  /* 0x000000ffff097224 */ /* 0x000fc800078e000c */
[----:B------:R-:W-:-:S04]  /*0490*/  IMAD.HI.U32 R8, R8, R9, RZ ;  /* 0x0000000908087227 */ /* 0x000fc800078e00ff */
[----:B------:R-:W-:-:S04]  /*04a0*/  IMAD.MOV R12, RZ, RZ, -R8 ;  /* 0x000000ffff0c7224 */ /* 0x000fc800078e0a08 */
[C---:B------:R-:W-:Y:S01]  /*04b0*/  IMAD R9, R2.reuse, R12, R9 ;  /* 0x0000000c02097224 */ /* 0x040fe200078e0209 */
[----:B0-----:R-:W0:Y:S04]  /*04c0*/  MUFU.RCP R11, R11 ;  /* 0x0000000b000b7308 */ /* 0x001e280000001000 */
[----:B------:R-:W-:-:S13]  /*04d0*/  ISETP.GT.U32.AND P1, PT, R2, R9, PT ;  /* 0x000000090200720c */ /* 0x000fda0003f24070 */
[-C--:B------:R-:W-:Y:S01]  /*04e0*/  @!P1 IADD3 R9, PT, PT, R9, -R2.reuse, RZ ;  /* 0x8000000209099210 */ /* 0x080fe20007ffe0ff */
[----:B0-----:R-:W-:Y:S02]  /*04f0*/  VIADD R12, R11, 0xffffffe ;  /* 0x0ffffffe0b0c7836 */ /* 0x001fe40000000000 */
[----:B------:R-:W-:Y:S01]  /*0500*/  @!P1 VIADD R8, R8, 0x1 ;  /* 0x0000000108089836 */ /* 0x000fe20000000000 */
[----:B------:R-:W-:Y:S02]  /*0510*/  ISETP.GE.U32.AND P0, PT, R9, R2, PT ;  /* 0x000000020900720c */ /* 0x000fe40003f06070 */
[----:B------:R-:W-:Y:S01]  /*0520*/  LOP3.LUT R2, R7, R4, RZ, 0x3c, !PT ;  /* 0x0000000407027212 */ /* 0x000fe200078e3cff */
[----:B------:R-:W0:Y:S01]  /*0530*/  F2I.FTZ.U32.TRUNC.NTZ R9, R12 ;  /* 0x0000000c00097305 */ /* 0x000e22000021f000 */
[----:B------:R-:W-:Y:S02]  /*0540*/  ISETP.NE.AND P1, PT, R4, RZ, PT ;  /* 0x000000ff0400720c */ /* 0x000fe40003f25270 */
[----:B------:R-:W-:-:S07]  /*0550*/  ISETP.GE.AND P2, PT, R2, RZ, PT ;  /* 0x000000ff0200720c */ /* 0x000fce0003f46270 */
[----:B------:R-:W-:-:S04]  /*0560*/  @P0 VIADD R8, R8, 0x1 ;  /* 0x0000000108080836 */ /* 0x000fc80000000000 */
[----:B------:R-:W-:Y:S01]  /*0570*/  IMAD.MOV.U32 R11, RZ, RZ, R8 ;  /* 0x000000ffff0b7224 */ /* 0x000fe200078e0008 */
[----:B0-----:R-:W-:Y:S01]  /*0580*/  IADD3 R13, PT, PT, RZ, -R9, RZ ;  /* 0x80000009ff0d7210 */ /* 0x001fe20007ffe0ff */
[----:B------:R-:W-:Y:S02]  /*0590*/  IMAD.MOV.U32 R8, RZ, RZ, RZ ;  /* 0x000000ffff087224 */ /* 0x000fe400078e00ff */
[----:B------:R-:W-:Y:S01]  /*05a0*/  @!P2 IMAD.MOV R11, RZ, RZ, -R11 ;  /* 0x000000ffff0ba224 */ /* 0x000fe200078e0a0b */
[----:B------:R-:W-:Y:S01]  /*05b0*/  @!P1 LOP3.LUT R11, RZ, R4, RZ, 0x33, !PT ;  /* 0x00000004ff0b9212 */ /* 0x000fe200078e33ff */
[----:B------:R-:W-:-:S03]  /*05c0*/  IMAD R13, R13, R10, RZ ;  /* 0x0000000a0d0d7224 */ /* 0x000fc600078e02ff */
[----:B------:R-:W-:Y:S01]  /*05d0*/  IABS R2, R11 ;  /* 0x0000000b00027213 */ /* 0x000fe20000000000 */
[----:B------:R-:W-:-:S04]  /*05e0*/  IMAD.HI.U32 R8, R9, R13, R8 ;  /* 0x0000000d09087227 */ /* 0x000fc800078e0008 */
[----:B------:R-:W-:-:S04]  /*05f0*/  IMAD.MOV.U32 R9, RZ, RZ, R2 ;  /* 0x000000ffff097224 */ /* 0x000fc800078e0002 */
[----:B------:R-:W-:-:S04]  /*0600*/  IMAD.HI.U32 R2, R8, R9, RZ ;  /* 0x0000000908027227 */ /* 0x000fc800078e00ff */
[----:B------:R-:W-:-:S04]  /*0610*/  IMAD.MOV R8, RZ, RZ, -R2 ;  /* 0x000000ffff087224 */ /* 0x000fc800078e0a02 */
[----:B------:R-:W-:Y:S01]  /*0620*/  IMAD R9, R10, R8, R9 ;  /* 0x000000080a097224 */ /* 0x000fe200078e0209 */
[----:B------:R-:W-:Y:S01]  /*0630*/  LOP3.LUT R8, R11, R6, RZ, 0x3c, !PT ;  /* 0x000000060b087212 */ /* 0x000fe200078e3cff */
[----:B------:R-:W-:-:S03]  /*0640*/  IMAD.MOV R11, RZ, RZ, -R11 ;  /* 0x000000ffff0b7224 */ /* 0x000fc600078e0a0b */
[----:B------:R-:W-:Y:S01]  /*0650*/  ISETP.GT.U32.AND P1, PT, R10, R9, PT ;  /* 0x000000090a00720c */ /* 0x000fe20003f24070 */
[--C-:B------:R-:W-:Y:S01]  /*0660*/  IMAD R11, R11, R4, R7.reuse ;  /* 0x000000040b0b7224 */ /* 0x100fe200078e0207 */
[----:B------:R-:W-:Y:S01]  /*0670*/  ISETP.GE.AND P2, PT, R8, RZ, PT ;  /* 0x000000ff0800720c */ /* 0x000fe20003f46270 */
[----:B------:R-:W-:Y:S02]  /*0680*/  IMAD.MOV R8, RZ, RZ, -R7 ;  /* 0x000000ffff087224 */ /* 0x000fe400078e0a07 */
[----:B------:R-:W-:Y:S02]  /*0690*/  IMAD R4, R7, UR4, RZ ;  /* 0x0000000407047c24 */ /* 0x000fe4000f8e02ff */
[-C--:B------:R-:W-:Y:S02]  /*06a0*/  IMAD R8, R8, R5.reuse, R0 ;  /* 0x0000000508087224 */ /* 0x080fe400078e0200 */
[----:B------:R-:W-:Y:S02]  /*06b0*/  IMAD.SHL.U32 R7, R4, 0x2, RZ ;  /* 0x0000000204077824 */ /* 0x000fe400078e00ff */
[----:B------:R-:W-:-:S02]  /*06c0*/  IMAD R5, R11, R5, R8 ;  /* 0x000000050b057224 */ /* 0x000fc400078e0208 */
[-C--:B------:R-:W-:Y:S01]  /*06d0*/  @!P1 IADD3 R9, PT, PT, R9, -R10.reuse, RZ ;  /* 0x8000000a09099210 */ /* 0x080fe20007ffe0ff */
[----:B------:R-:W-:Y:S01]  /*06e0*/  @!P1 VIADD R2, R2, 0x1 ;  /* 0x0000000102029836 */ /* 0x000fe20000000000 */
[----:B------:R-:W-:Y:S02]  /*06f0*/  ISETP.NE.AND P1, PT, R6, RZ, PT ;  /* 0x000000ff0600720c */ /* 0x000fe40003f25270 */
[----:B------:R-:W-:-:S13]  /*0700*/  ISETP.GE.U32.AND P0, PT, R9, R10, PT ;  /* 0x0000000a0900720c */ /* 0x000fda0003f06070 */
[----:B------:R-:W-:-:S05]  /*0710*/  @P0 VIADD R2, R2, 0x1 ;  /* 0x0000000102020836 */ /* 0x000fca0000000000 */
[----:B------:R-:W-:Y:S02]  /*0720*/  @!P2 IADD3 R2, PT, PT, RZ, -R2, RZ ;  /* 0x80000002ff02a210 */ /* 0x000fe40007ffe0ff */
[----:B------:R-:W-:Y:S01]  /*0730*/  @!P1 LOP3.LUT R2, RZ, R6, RZ, 0x33, !PT ;  /* 0x00000006ff029212 */ /* 0x000fe200078e33ff */
[----:B------:R-:W-:-:S07]  /*0740*/  IMAD.MOV.U32 R6, RZ, RZ, RZ ;  /* 0x000000ffff067224 */ /* 0x000fce00078e00ff */
.L_x_22:
[----:B------:R-:W0:Y:S01]  /*0750*/  LDC.64 R12, c[0x0][0x390] ;  /* 0x0000e400ff0c7b82 */ /* 0x000e220000000a00 */
[----:B------:R-:W-:Y:S01]  /*0760*/  IMAD.SHL.U32 R9, R6, 0x2, RZ ;  /* 0x0000000206097824 */ /* 0x000fe200078e00ff */
[----:B------:R-:W1:Y:S01]  /*0770*/  LDCU UR5, c[0x0][0x3c8] ;  /* 0x00007900ff0577ac */ /* 0x000e620008000800 */
[----:B------:R-:W2:Y:S05]  /*0780*/  LDCU UR11, c[0x0][0x3b4] ;  /* 0x00007680ff0b77ac */ /* 0x000eaa0008000800 */
[----:B------:R-:W3:Y:S01]  /*0790*/  LDC.64 R10, c[0x0][0x398] ;  /* 0x0000e600ff0a7b82 */ /* 0x000ee20000000a00 */
[----:B------:R-:W4:Y:S07]  /*07a0*/  LDCU UR12, c[0x0][0x3c0] ;  /* 0x00007800ff0c77ac */ /* 0x000f2e0008000800 */
[----:B------:R-:W5:Y:S01]  /*07b0*/  LDC.64 R14, c[0x0][0x388] ;  /* 0x0000e200ff0e7b82 */ /* 0x000f620000000a00 */
[----:B0-----:R-:W-:-:S05]  /*07c0*/  IMAD.WIDE R12, R9, 0x4, R12 ;  /* 0x00000004090c7825 */ /* 0x001fca00078e020c */
[----:B------:R-:W2:Y:S01]  /*07d0*/  LDG.E R16, desc[UR16][R12.64] ;  /* 0x000000100c107981 */ /* 0x000ea2000c1e1900 */
[----:B---3--:R-:W-:-:S03]  /*07e0*/  IMAD.WIDE.U32 R10, R6, 0x4, R10 ;  /* 0x00000004060a7825 */ /* 0x008fc600078e000a */
[----:B------:R-:W3:Y:S04]  /*07f0*/  LDG.E R17, desc[UR16][R12.64+0x4] ;  /* 0x000004100c117981 */ /* 0x000ee8000c1e1900 */
[----:B------:R-:W5:Y:S01]  /*0800*/  LDG.E R11, desc[UR16][R10.64] ;  /* 0x000000100a0b7981 */ /* 0x000f62000c1e1900 */
[----:B-1----:R-:W-:Y:S01]  /*0810*/  UISETP.NE.AND UP0, UPT, UR5, 0x1, UPT ;  /* 0x000000010500788c */ /* 0x002fe2000bf05270 */
[----:B------:R-:W-:-:S05]  /*0820*/  VIADD R6, R6, 0x1 ;  /* 0x0000000106067836 */ /* 0x000fca0000000000 */
[----:B----4-:R-:W-:Y:S01]  /*0830*/  ISETP.NE.AND P3, PT, R6, UR12, PT ;  /* 0x0000000c06007c0c */ /* 0x010fe2000bf65270 */
[----:B--2---:R0:W1:Y:S08]  /*0840*/  I2F.F16.RM R8, R16 ;  /* 0x0000001000087306 */ /* 0x0040700000204c00 */
[----:B---3--:R0:W2:Y:S01]  /*0850*/  I2F.F16.RM R9, R17 ;  /* 0x0000001100097306 */ /* 0x0080a20000204c00 */
[----:B-----5:R-:W-:-:S04]  /*0860*/  IMAD R18, R2, UR11, R11 ;  /* 0x0000000b02127c24 */ /* 0x020fc8000f8e020b */
[----:B------:R-:W-:Y:S01]  /*0870*/  IMAD R19, R18, UR6, RZ ;  /* 0x0000000612137c24 */ /* 0x000fe2000f8e02ff */
[----:B------:R-:W-:Y:S01]  /*0880*/  IADD3 R10, PT, PT, R16, -0x1, RZ ;  /* 0xffffffff100a7810 */ /* 0x000fe20007ffe0ff */
[----:B------:R-:W-:Y:S02]  /*0890*/  IMAD R11, R17, UR6, RZ ;  /* 0x00000006110b7c24 */ /* 0x000fe4000f8e02ff */
[----:B------:R-:W-:-:S04]  /*08a0*/  IMAD.WIDE R14, R19, 0x2, R14 ;  /* 0x00000002130e7825 */ /* 0x000fc800078e020e */
[----:B------:R-:W-:Y:S01]  /*08b0*/  VIADD R12, R17, 0xffffffff ;  /* 0xffffffff110c7836 */ /* 0x000fe20000000000 */
[----:B012---:R-:W-:Y:S06]  /*08c0*/  BRA.U !UP0, `(.L_x_13) ;  /* 0x0000000908347547 */ /* 0x007fec000b800000 */
[----:B------:R-:W-:-:S04]  /*08d0*/  ULOP3.LUT UR5, UR5, 0x7ffffffe, URZ, 0xc0, !UPT ;  /* 0x7ffffffe05057892 */ /* 0x000fc8000f8ec0ff */
[----:B------:R-:W-:-:S06]  /*08e0*/  UIADD3 UR5, UPT, UPT, URZ, -UR5, URZ ;  /* 0x80000005ff057290 */ /* 0x000fcc000fffe0ff */
[----:B------:R-:W-:-:S07]  /*08f0*/  IMAD.U32 R13, RZ, RZ, UR5 ;  /* 0x00000005ff0d7e24 */ /* 0x000fce000f8e00ff */
.L_x_18:
[----:B------:R-:W-:Y:S02]  /*0900*/  IMAD.U32 R16, RZ, RZ, UR9 ;  /* 0x00000009ff107e24 */ /* 0x000fe4000f8e00ff */
[----:B------:R-:W-:Y:S02]  /*0910*/  IMAD.U32 R17, RZ, RZ, UR10 ;  /* 0x0000000aff117e24 */ /* 0x000fe4000f8e00ff */
[----:B------:R-:W-:-:S05]  /*0920*/  IMAD.WIDE R16, R7, 0x2, R16 ;  /* 0x0000000207107825 */ /* 0x000fca00078e0210 */
[----:B------:R-:W2:Y:S04]  /*0930*/  LDG.E.U16 R18, desc[UR16][R16.64+-0x4] ;  /* 0xfffffc1010127981 */ /* 0x000ea8000c1e1500 */
[----:B------:R-:W2:Y:S04]  /*0940*/  LDG.E.U16 R19, desc[UR16][R16.64+-0x2] ;  /* 0xfffffe1010137981 */ /* 0x000ea8000c1e1500 */
[----:B------:R-:W3:Y:S04]  /*0950*/  LDG.E.U16 R21, desc[UR16][R16.64] ;  /* 0x0000001010157981 */ /* 0x000ee8000c1e1500 */
[----:B------:R0:W3:Y:S01]  /*0960*/  LDG.E.U16 R22, desc[UR16][R16.64+0x2] ;  /* 0x0000021010167981 */ /* 0x0000e2000c1e1500 */
[----:B------:R-:W-:Y:S01]  /*0970*/  IADD3 R13, PT, PT, R13, 0x2, RZ ;  /* 0x000000020d0d7810 */ /* 0x000fe20007ffe0ff */
[----:B------:R-:W-:Y:S03]  /*0980*/  BSSY.RECONVERGENT B0, `(.L_x_14) ;  /* 0x0000045000007945 */ /* 0x000fe60003800200 */
[----:B------:R-:W-:Y:S01]  /*0990*/  ISETP.NE.AND P4, PT, R13, RZ, PT ;  /* 0x000000ff0d00720c */ /* 0x000fe20003f85270 */
[----:B0-----:R-:W-:-:S02]  /*09a0*/  IMAD.U32 R16, RZ, RZ, UR7 ;  /* 0x00000007ff107e24 */ /* 0x001fc4000f8e00ff */
[----:B------:R-:W-:Y:S02]  /*09b0*/  IMAD.U32 R17, RZ, RZ, UR8 ;  /* 0x00000008ff117e24 */ /* 0x000fe4000f8e00ff */
[----:B------:R-:W-:Y:S01]  /*09c0*/  IMAD.WIDE R16, R4, 0x2, R16 ;  /* 0x0000000204107825 */ /* 0x000fe200078e0210 */
[----:B--2---:R-:W-:Y:S02]  /*09d0*/  PRMT R19, R19, 0x5410, R18 ;  /* 0x0000541013137816 */ /* 0x004fe40000000012 */
[----:B------:R-:W-:Y:S02]  /*09e0*/  PRMT R18, R8, 0x5410, R9 ;  /* 0x0000541008127816 */ /* 0x000fe40000000009 */
[----:B---3--:R-:W-:-:S03]  /*09f0*/  PRMT R21, R22, 0x5410, R21 ;  /* 0x0000541016157816 */ /* 0x008fc60000000015 */
[-C--:B------:R-:W-:Y:S02]  /*0a00*/  HFMA2 R22, R19, R18.reuse, -0.5, -0.5 ;  /* 0xb800b80013167431 */ /* 0x080fe40000000012 */
[----:B------:R-:W-:-:S05]  /*0a10*/  HFMA2 R19, R21, R18, -0.5, -0.5 ;  /* 0xb800b80015137431 */ /* 0x000fca0000000012 */
[----:B------:R-:W-:Y:S02]  /*0a20*/  HSETP2.GT.AND P2, P5, R19, -1, -1, PT ;  /* 0xbc00bc0013007434 */ /* 0x000fe40003d44000 */
[----:B------:R-:W-:-:S05]  /*0a30*/  HSETP2.GT.AND P0, P1, R22, -1, -1, PT ;  /* 0xbc00bc0016007434 */ /* 0x000fca0003904000 */
[----:B------:R-:W-:Y:S02]  /*0a40*/  PLOP3.LUT P1, PT, P0, P1, PT, 0x2f, 0xf2 ;  /* 0x0000000000f2781c */ /* 0x000fe40000722577 */
[----:B------:R-:W-:-:S11]  /*0a50*/  PLOP3.LUT P0, PT, P2, P5, PT, 0x2f, 0xf2 ;  /* 0x0000000000f2781c */ /* 0x000fd6000170a577 */
[----:B------:R-:W-:Y:S05]  /*0a60*/  @P1 BRA `(.L_x_15) ;  /* 0x0000000000d81947 */ /* 0x000fea0003800000 */
[----:B------:R-:W-:-:S05]  /*0a70*/  HSETP2.GEU.AND P1, P2, R22, R18, PT ;  /* 0x0000001216007234 */ /* 0x000fca0003a2e000 */
[----:B------:R-:W-:-:S13]  /*0a80*/  PLOP3.LUT P1, PT, P1, P2, PT, 0xf8, 0x8f ;  /* 0x00000000008f781c */ /* 0x000fda0000f25f70 */
[----:B------:R-:W-:Y:S05]  /*0a90*/  @P1 BRA `(.L_x_15) ;  /* 0x0000000000cc1947 */ /* 0x000fea0003800000 */
[----:B------:R-:W0:Y:S01]  /*0aa0*/  F2I.F16.FLOOR.NTZ R29, R22.H1 ;  /* 0x10000016001d7305 */ /* 0x000e220000107100 */
[----:B------:R-:W-:-:S07]  /*0ab0*/  PRMT R24, RZ, 0x7610, R24 ;  /* 0x00007610ff187816 */ /* 0x000fce0000000018 */
[----:B------:R-:W1:Y:S01]  /*0ac0*/  F2I.F16.FLOOR.NTZ R23, R22 ;  /* 0x0000001600177305 */ /* 0x000e620000107100 */
[C---:B0-----:R-:W-:Y:S01]  /*0ad0*/  ISETP.GE.AND P1, PT, R29.reuse, R12, PT ;  /* 0x0000000c1d00720c */ /* 0x041fe20003f26270 */
[----:B------:R-:W-:-:S03]  /*0ae0*/  IMAD R30, R29, UR6, RZ ;  /* 0x000000061d1e7c24 */ /* 0x000fc6000f8e02ff */
[----:B-1----:R-:W-:Y:S01]  /*0af0*/  ISETP.LT.OR P5, PT, R23, RZ, P1 ;  /* 0x000000ff1700720c */ /* 0x002fe20000fa1670 */
[----:B------:R-:W-:Y:S01]  /*0b00*/  IMAD R32, R11, R23, RZ ;  /* 0x000000170b207224 */ /* 0x000fe200078e02ff */
[C---:B------:R-:W-:Y:S01]  /*0b10*/  LOP3.LUT R21, R23.reuse, R29, RZ, 0xfc, !PT ;  /* 0x0000001d17157212 */ /* 0x040fe200078efcff */
[----:B------:R-:W0:Y:S01]  /*0b20*/  I2F.F16.RM R25, R23 ;  /* 0x0000001700197306 */ /* 0x000e220000204c00 */
[CC--:B------:R-:W-:Y:S02]  /*0b30*/  ISETP.GE.AND P2, PT, R23.reuse, R10.reuse, PT ;  /* 0x0000000a1700720c */ /* 0x0c0fe40003f46270 */
[----:B------:R-:W-:Y:S02]  /*0b40*/  ISETP.GE.OR P1, PT, R23, R10, P1 ;  /* 0x0000000a1700720c */ /* 0x000fe40000f26670 */
[----:B------:R-:W-:Y:S02]  /*0b50*/  ISETP.GE.AND P6, PT, R21, RZ, PT ;  /* 0x000000ff1500720c */ /* 0x000fe40003fc6270 */
[----:B------:R-:W-:Y:S01]  /*0b60*/  ISETP.LT.OR P2, PT, R29, RZ, P2 ;  /* 0x000000ff1d00720c */ /* 0x000fe20001741670 */
[----:B------:R-:W-:Y:S01]  /*0b70*/  VIADD R26, R30, UR6 ;  /* 0x000000061e1a7c36 */ /* 0x000fe20008000000 */
[----:B------:R-:W-:-:S02]  /*0b80*/  IADD3 R28, PT, PT, R11, R32, RZ ;  /* 0x000000200b1c7210 */ /* 0x000fc40007ffe0ff */
[----:B------:R-:W-:Y:S01]  /*0b90*/  PRMT R27, RZ, 0x7610, R27 ;  /* 0x00007610ff1b7816 */ /* 0x000fe2000000001b */
[----:B------:R-:W1:Y:S01]  /*0ba0*/  I2F.F16.RZ R33, 0x1 ;  /* 0x0000000100217906 */ /* 0x000e62000020cc00 */
[----:B0-----:R-:W-:-:S03]  /*0bb0*/  HADD2 R25, R22.H0_H0, -R25.H0_H0 ;  /* 0xa000001916197230 */ /* 0x001fc60000000800 */
[--C-:B------:R-:W-:Y:S02]  /*0bc0*/  @!P1 IADD3 R31, PT, PT, R26, R28, R5.reuse ;  /* 0x0000001c1a1f9210 */ /* 0x100fe40007ffe005 */
[--C-:B------:R-:W-:Y:S02]  /*0bd0*/  @P6 IADD3 R35, PT, PT, R30, R32, R5.reuse ;  /* 0x000000201e236210 */ /* 0x100fe40007ffe005 */
[----:B------:R-:W-:Y:S01]  /*0be0*/  @!P2 IADD3 R21, PT, PT, R28, R30, R5 ;  /* 0x0000001e1c15a210 */ /* 0x000fe20007ffe005 */
[----:B------:R-:W-:Y:S01]  /*0bf0*/  @!P1 IMAD.WIDE R30, R31, 0x2, R14 ;  /* 0x000000021f1e9825 */ /* 0x000fe200078e020e */
[----:B------:R-:W-:-:S03]  /*0c00*/  @!P5 IADD3 R23, PT, PT, R26, R32, R5 ;  /* 0x000000201a17d210 */ /* 0x000fc60007ffe005 */
[----:B------:R-:W-:Y:S01]  /*0c10*/  @P6 IMAD.WIDE R34, R35, 0x2, R14 ;  /* 0x0000000223226825 */ /* 0x000fe200078e020e */
[----:B------:R0:W2:Y:S01]  /*0c20*/  @!P1 LDG.E.U16 R27, desc[UR16][R30.64] ;  /* 0x000000101e1b9981 */ /* 0x0000a2000c1e1500 */
[----:B------:R-:W3:Y:S01]  /*0c30*/  I2F.F16.RM R26, R29 ;  /* 0x0000001d001a7306 */ /* 0x000ee20000204c00 */
[----:B-1----:R-:W-:Y:S02]  /*0c40*/  PRMT R28, R22, 0x5432, R33 ;  /* 0x00005432161c7816 */ /* 0x002fe40000000021 */
[----:B------:R-:W4:Y:S01]  /*0c50*/  @P6 LDG.E.U16 R24, desc[UR16][R34.64] ;  /* 0x0000001022186981 */ /* 0x000f22000c1e1500 */
[----:B---3--:R-:W-:-:S05]  /*0c60*/  PRMT R29, R26, 0x5410, R25 ;  /* 0x000054101a1d7816 */ /* 0x008fca0000000019 */
[----:B------:R-:W-:-:S04]  /*0c70*/  HFMA2 R28, R28, 1, 1, -R29 ;  /* 0x3c003c001c1c7831 */ /* 0x000fc8000010001d */
[----:B------:R-:W-:-:S05]  /*0c80*/  HADD2 R26, R33.H0_H0, -R28.H0_H0 ;  /* 0xa000001c211a7230 */ /* 0x000fca0000000800 */
[----:B------:R-:W-:-:S05]  /*0c90*/  PRMT R26, R26, 0x5410, R28 ;  /* 0x000054101a1a7816 */ /* 0x000fca000000001c */
[----:B------:R-:W-:Y:S02]  /*0ca0*/  HMUL2 R22, R28.H1_H1, R26 ;  /* 0x0000001a1c167232 */ /* 0x000fe40000000c00 */
[----:B------:R-:W-:Y:S01]  /*0cb0*/  HMUL2 R28, R25.H0_H0, R28.H0_H0 ;  /* 0x2000001c191c7232 */ /* 0x000fe20000000800 */
[----:B0-----:R-:W-:-:S03]  /*0cc0*/  PRMT R31, RZ, 0x7610, R31 ;  /* 0x00007610ff1f7816 */ /* 0x001fc6000000001f */
[----:B--2---:R-:W-:Y:S02]  /*0cd0*/  HMUL2 R27, R28.H0_H0, R27.H0_H0 ;  /* 0x2000001b1c1b7232 */ /* 0x004fe40000000800 */
[----:B------:R-:W-:-:S05]  /*0ce0*/  @!P5 IMAD.WIDE R28, R23, 0x2, R14 ;  /* 0x00000002171cd825 */ /* 0x000fca00078e020e */
[----:B------:R-:W2:Y:S01]  /*0cf0*/  @!P5 LDG.E.U16 R31, desc[UR16][R28.64] ;  /* 0x000000101c1fd981 */ /* 0x000ea2000c1e1500 */
[--C-:B------:R-:W-:Y:S02]  /*0d00*/  PRMT R23, R22, 0x5432, R25.reuse ;  /* 0x0000543216177816 */ /* 0x100fe40000000019 */
[----:B------:R-:W-:Y:S02]  /*0d10*/  PRMT R25, RZ, 0x7610, R25 ;  /* 0x00007610ff197816 */ /* 0x000fe40000000019 */
[----:B--2---:R-:W-:Y:S01]  /*0d20*/  PRMT R26, R31, 0x5410, R26 ;  /* 0x000054101f1a7816 */ /* 0x004fe2000000001a */
[----:B------:R-:W-:Y:S02]  /*0d30*/  @!P2 IMAD.WIDE R30, R21, 0x2, R14 ;  /* 0x00000002151ea825 */ /* 0x000fe400078e020e */
[----:B------:R-:W2:Y:S04]  /*0d40*/  LDG.E.U16 R21, desc[UR16][R16.64+-0x2] ;  /* 0xfffffe1010157981 */ /* 0x000ea8000c1e1500 */
[----:B------:R-:W4:Y:S01]  /*0d50*/  @!P2 LDG.E.U16 R25, desc[UR16][R30.64] ;  /* 0x000000101e19a981 */ /* 0x000f22000c1e1500 */
[----:B------:R-:W-:-:S05]  /*0d60*/  HFMA2 R23, R23, R26, -RZ ;  /* 0x0000001a17177231 */ /* 0x000fca00001000ff */
[----:B------:R-:W-:Y:S02]  /*0d70*/  PRMT R22, R22, 0x7610, R23 ;  /* 0x0000761016167816 */ /* 0x000fe40000000017 */
[----:B------:R-:W-:Y:S02]  /*0d80*/  PRMT R23, R23, 0x5410, R27 ;  /* 0x0000541017177816 */ /* 0x000fe4000000001b */
[----:B----4-:R-:W-:-:S05]  /*0d90*/  PRMT R25, R24, 0x5410, R25 ;  /* 0x0000541018197816 */ /* 0x010fca0000000019 */
[----:B------:R-:W-:-:S04]  /*0da0*/  HFMA2 R22, R22, R25, R23 ;  /* 0x0000001916167231 */ /* 0x000fc80000000017 */
[----:B------:R-:W-:-:S04]  /*0db0*/  HADD2 R22, R22.H0_H0, R22.H1_H1 ;  /* 0x3000001616167230 */ /* 0x000fc80000000800 */
[----:B--2---:R-:W-:-:S07]  /*0dc0*/  HFMA2 R20, R22.H0_H0, R21.H0_H0, R20.H0_H0 ;  /* 0x2000001516147231 */ /* 0x004fce0000040814 */
.L_x_15:
[----:B------:R-:W-:Y:S05]  /*0dd0*/  BSYNC.RECONVERGENT B0 ;  /* 0x0000000000007941 */ /* 0x000fea0003800200 */
.L_x_14:
[----:B------:R-:W-:Y:S04]  /*0de0*/  BSSY.RECONVERGENT B0, `(.L_x_16) ;  /* 0x0000038000007945 */ /* 0x000fe80003800200 */
[----:B------:R-:W-:Y:S05]  /*0df0*/  @P0 BRA `(.L_x_17) ;  /* 0x0000000000d80947 */ /* 0x000fea0003800000 */
[----:B------:R-:W-:-:S05]  /*0e00*/  HSETP2.GEU.AND P0, P1, R19, R18, PT ;  /* 0x0000001213007234 */ /* 0x000fca000390e000 */
[----:B------:R-:W-:-:S13]  /*0e10*/  PLOP3.LUT P0, PT, P0, P1, PT, 0xf8, 0x8f ;  /* 0x00000000008f781c */ /* 0x000fda0000703f70 */
[----:B------:R-:W-:Y:S05]  /*0e20*/  @P0 BRA `(.L_x_17) ;  /* 0x0000000000cc0947 */ /* 0x000fea0003800000 */
[----:B------:R-:W0:Y:S01]  /*0e30*/  F2I.F16.FLOOR.NTZ R24, R19 ;  /* 0x0000001300187305 */ /* 0x000e220000107100 */
[----:B------:R-:W2:Y:S07]  /*0e40*/  LDG.E.U16 R25, desc[UR16][R16.64] ;  /* 0x0000001010197981 */ /* 0x000eae000c1e1500 */
[----:B------:R-:W1:Y:S01]  /*0e50*/  F2I.F16.FLOOR.NTZ R21, R19.H1 ;  /* 0x1000001300157305 */ /* 0x000e620000107100 */
[----:B0-----:R-:W-:Y:S01]  /*0e60*/  IMAD R28, R11, R24, RZ ;  /* 0x000000180b1c7224 */ /* 0x001fe200078e02ff */
[----:B-1----:R-:W-:Y:S01]  /*0e70*/  LOP3.LUT R18, R24, R21, RZ, 0xfc, !PT ;  /* 0x0000001518127212 */ /* 0x002fe200078efcff */
[----:B------:R-:W-:-:S03]  /*0e80*/  IMAD R26, R21, UR6, RZ ;  /* 0x00000006151a7c24 */ /* 0x000fc6000f8e02ff */
[----:B------:R-:W-:Y:S02]  /*0e90*/  ISETP.GE.AND P0, PT, R18, RZ, PT ;  /* 0x000000ff1200720c */ /* 0x000fe40003f06270 */
[----:B------:R-:W-:Y:S02]  /*0ea0*/  PRMT R18, RZ, 0x7610, R18 ;  /* 0x00007610ff127816 */ /* 0x000fe40000000012 */
[----:B------:R-:W-:-:S09]  /*0eb0*/  ISETP.GE.AND P1, PT, R21, R12, PT ;  /* 0x0000000c1500720c */ /* 0x000fd20003f26270 */
[----:B------:R-:W-:Y:S02]  /*0ec0*/  @P0 IADD3 R23, PT, PT, R26, R28, R5 ;  /* 0x0000001c1a170210 */ /* 0x000fe40007ffe005 */
[----:B------:R-:W-:-:S03]  /*0ed0*/  ISETP.LT.OR P2, PT, R24, RZ, P1 ;  /* 0x000000ff1800720c */ /* 0x000fc60000f41670 */
[----:B------:R-:W-:Y:S01]  /*0ee0*/  @P0 IMAD.WIDE R22, R23, 0x2, R14 ;  /* 0x0000000217160825 */ /* 0x000fe200078e020e */
[----:B------:R-:W-:-:S04]  /*0ef0*/  ISETP.GE.OR P1, PT, R24, R10, P1 ;  /* 0x0000000a1800720c */ /* 0x000fc80000f26670 */
[----:B------:R0:W3:Y:S01]  /*0f00*/  @P0 LDG.E.U16 R18, desc[UR16][R22.64] ;  /* 0x0000001016120981 */ /* 0x0000e2000c1e1500 */
[----:B------:R-:W-:Y:S01]  /*0f10*/  ISETP.GE.AND P0, PT, R24, R10, PT ;  /* 0x0000000a1800720c */ /* 0x000fe20003f06270 */
[----:B------:R-:W-:-:S03]  /*0f20*/  VIADD R33, R26, UR6 ;  /* 0x000000061a217c36 */ /* 0x000fc60008000000 */
[----:B------:R-:W-:Y:S01]  /*0f30*/  ISETP.LT.OR P0, PT, R21, RZ, P0 ;  /* 0x000000ff1500720c */ /* 0x000fe20000701670 */
[----:B------:R-:W-:Y:S01]  /*0f40*/  IMAD.IADD R30, R11, 0x1, R28 ;  /* 0x000000010b1e7824 */ /* 0x000fe200078e021c */
[----:B------:R-:W-:-:S04]  /*0f50*/  @!P2 IADD3 R27, PT, PT, R33, R28, R5 ;  /* 0x0000001c211ba210 */ /* 0x000fc80007ffe005 */
[----:B------:R-:W-:-:S05]  /*0f60*/  @!P1 IADD3 R33, PT, PT, R33, R30, R5 ;  /* 0x0000001e21219210 */ /* 0x000fca0007ffe005 */
[----:B0-----:R-:W-:Y:S01]  /*0f70*/  @!P1 IMAD.WIDE R22, R33, 0x2, R14 ;  /* 0x0000000221169825 */ /* 0x001fe200078e020e */
[----:B------:R-:W-:Y:S02]  /*0f80*/  PRMT R33, RZ, 0x7610, R33 ;  /* 0x00007610ff217816 */ /* 0x000fe40000000021 */
[----:B------:R-:W-:Y:S01]  /*0f90*/  @!P0 IADD3 R31, PT, PT, R30, R26, R5 ;  /* 0x0000001a1e1f8210 */ /* 0x000fe20007ffe005 */
[----:B------:R-:W-:-:S05]  /*0fa0*/  @!P2 IMAD.WIDE R26, R27, 0x2, R14 ;  /* 0x000000021b1aa825 */ /* 0x000fca00078e020e */
[----:B------:R-:W4:Y:S01]  /*0fb0*/  @!P2 LDG.E.U16 R33, desc[UR16][R26.64] ;  /* 0x000000101a21a981 */ /* 0x000f22000c1e1500 */
[----:B------:R-:W-:Y:S01]  /*0fc0*/  PRMT R29, RZ, 0x7610, R29 ;  /* 0x00007610ff1d7816 */ /* 0x000fe2000000001d */
[----:B------:R-:W-:Y:S01]  /*0fd0*/  @!P0 IMAD.WIDE R16, R31, 0x2, R14 ;  /* 0x000000021f108825 */ /* 0x000fe200078e020e */
[----:B------:R-:W-:-:S04]  /*0fe0*/  PRMT R35, RZ, 0x7610, R35 ;  /* 0x00007610ff237816 */ /* 0x000fc80000000023 */
[----:B------:R-:W5:Y:S04]  /*0ff0*/  @!P1 LDG.E.U16 R29, desc[UR16][R22.64] ;  /* 0x00000010161d9981 */ /* 0x000f68000c1e1500 */
[----:B------:R0:W3:Y:S01]  /*1000*/  @!P0 LDG.E.U16 R35, desc[UR16][R16.64] ;  /* 0x0000001010238981 */ /* 0x0000e2000c1e1500 */
[----:B------:R-:W0:Y:S08]  /*1010*/  I2F.F16.RM R24, R24 ;  /* 0x0000001800187306 */ /* 0x000e300000204c00 */
[----:B------:R-:W1:Y:S08]  /*1020*/  I2F.F16.RZ R30, 0x1 ;  /* 0x00000001001e7906 */ /* 0x000e70000020cc00 */
[----:B------:R-:W1:Y:S01]  /*1030*/  I2F.F16.RM R28, R21 ;  /* 0x00000015001c7306 */ /* 0x000e620000204c00 */
[----:B0-----:R-:W-:Y:S01]  /*1040*/  HADD2 R17, R19.H0_H0, -R24.H0_H0 ;  /* 0xa000001813117230 */ /* 0x001fe20000000800 */
[----:B-1----:R-:W-:-:S04]  /*1050*/  PRMT R22, R19, 0x5432, R30 ;  /* 0x0000543213167816 */ /* 0x002fc8000000001e */
[----:B------:R-:W-:-:S05]  /*1060*/  PRMT R19, R28, 0x5410, R17 ;  /* 0x000054101c137816 */ /* 0x000fca0000000011 */
[----:B------:R-:W-:-:S04]  /*1070*/  HFMA2 R22, R22, 1, 1, -R19 ;  /* 0x3c003c0016167831 */ /* 0x000fc80000100013 */
[----:B------:R-:W-:-:S05]  /*1080*/  HADD2 R23, R30.H0_H0, -R22.H0_H0 ;  /* 0xa00000161e177230 */ /* 0x000fca0000000800 */
[----:B------:R-:W-:-:S05]  /*1090*/  PRMT R23, R23, 0x5410, R22 ;  /* 0x0000541017177816 */ /* 0x000fca0000000016 */
[----:B------:R-:W-:-:S05]  /*10a0*/  HMUL2 R19, R22.H1_H1, R23 ;  /* 0x0000001716137232 */ /* 0x000fca0000000c00 */
[----:B------:R-:W-:Y:S01]  /*10b0*/  PRMT R16, R19, 0x5432, R17 ;  /* 0x0000543213107816 */ /* 0x000fe20000000011 */
[----:B------:R-:W-:Y:S01]  /*10c0*/  HMUL2 R22, R17.H0_H0, R22.H0_H0 ;  /* 0x2000001611167232 */ /* 0x000fe20000000800 */
[----:B----4-:R-:W-:-:S05]  /*10d0*/  PRMT R33, R33, 0x5410, R23 ;  /* 0x0000541021217816 */ /* 0x010fca0000000017 */
[----:B------:R-:W-:Y:S02]  /*10e0*/  HFMA2 R16, R16, R33, -RZ ;  /* 0x0000002110107231 */ /* 0x000fe400001000ff */
[----:B-----5:R-:W-:Y:S01]  /*10f0*/  HMUL2 R22, R22.H0_H0, R29.H0_H0 ;  /* 0x2000001d16167232 */ /* 0x020fe20000000800 */
[----:B---3--:R-:W-:Y:S02]  /*1100*/  PRMT R18, R18, 0x5410, R35 ;  /* 0x0000541012127816 */ /* 0x008fe40000000023 */
[----:B------:R-:W-:Y:S02]  /*1110*/  PRMT R19, R19, 0x7610, R16 ;  /* 0x0000761013137816 */ /* 0x000fe40000000010 */
[----:B------:R-:W-:-:S05]  /*1120*/  PRMT R16, R16, 0x5410, R22 ;  /* 0x0000541010107816 */ /* 0x000fca0000000016 */
[----:B------:R-:W-:-:S04]  /*1130*/  HFMA2 R16, R19, R18, R16 ;  /* 0x0000001213107231 */ /* 0x000fc80000000010 */
[----:B------:R-:W-:-:S04]  /*1140*/  HADD2 R16, R16.H0_H0, R16.H1_H1 ;  /* 0x3000001010107230 */ /* 0x000fc80000000800 */
[----:B--2---:R-:W-:-:S07]  /*1150*/  HFMA2 R20, R16.H0_H0, R25.H0_H0, R20.H0_H0 ;  /* 0x2000001910147231 */ /* 0x004fce0000040814 */
.L_x_17:
[----:B------:R-:W-:Y:S05]  /*1160*/  BSYNC.RECONVERGENT B0 ;  /* 0x0000000000007941 */ /* 0x000fea0003800200 */
.L_x_16:
[----:B------:R-:W-:Y:S01]  /*1170*/  VIADD R4, R4, 0x2 ;  /* 0x0000000204047836 */ /* 0x000fe20000000000 */
[----:B------:R-:W-:Y:S01]  /*1180*/  IADD3 R7, PT, PT, R7, 0x4, RZ ;  /* 0x0000000407077810 */ /* 0x000fe20007ffe0ff */
[----:B------:R-:W-:Y:S06]  /*1190*/  @P4 BRA `(.L_x_18) ;  /* 0xfffffff400d84947 */ /* 0x000fec000383ffff */
.L_x_13:
[----:B------:R-:W0:Y:S02]  /*11a0*/  LDCU UR5, c[0x0][0x3c8] ;  /* 0x00007900ff0577ac */ /* 0x000e240008000800 */
[----:B0-----:R-:W-:-:S04]  /*11b0*/  ULOP3.LUT UR5, UR5, 0x1, URZ, 0xc0, !UPT ;  /* 0x0000000105057892 */ /* 0x001fc8000f8ec0ff */
[----:B------:R-:W-:-:S09]  /*11c0*/  UISETP.NE.U32.AND UP0, UPT, UR5, 0x1, UPT ;  /* 0x000000010500788c */ /* 0x000fd2000bf05070 */
[----:B------:R-:W-:Y:S05]  /*11d0*/  BRA.U UP0, `(.L_x_19) ;  /* 0x0000000500187547 */ /* 0x000fea000b800000 */
[----:B------:R-:W0:Y:S02]  /*11e0*/  LDC.64 R16, c[0x0][0x3a0] ;  /* 0x0000e800ff107b82 */ /* 0x000e240000000a00 */
[----:B0-----:R-:W-:-:S05]  /*11f0*/  IMAD.WIDE R16, R7, 0x2, R16 ;  /* 0x0000000207107825 */ /* 0x001fca00078e0210 */
[----:B------:R-:W2:Y:S04]  /*1200*/  LDG.E.U16 R13, desc[UR16][R16.64] ;  /* 0x00000010100d7981 */ /* 0x000ea8000c1e1500 */
[----:B------:R0:W2:Y:S01]  /*1210*/  LDG.E.U16 R18, desc[UR16][R16.64+0x2] ;  /* 0x0000021010127981 */ /* 0x0000a2000c1e1500 */
[----:B------:R-:W-:Y:S01]  /*1220*/  BSSY.RECONVERGENT B0, `(.L_x_20) ;  /* 0x000003f000007945 */ /* 0x000fe20003800200 */
[----:B0-----:R-:W-:Y:S02]  /*1230*/  PRMT R17, R8, 0x5410, R9 ;  /* 0x0000541008117816 */ /* 0x001fe40000000009 */
[----:B------:R-:W0:Y:S01]  /*1240*/  LDC.64 R8, c[0x0][0x3a8] ;  /* 0x0000ea00ff087b82 */ /* 0x000e220000000a00 */
[----:B--2---:R-:W-:-:S05]  /*1250*/  PRMT R18, R18, 0x5410, R13 ;  /* 0x0000541012127816 */ /* 0x004fca000000000d */
[----:B------:R-:W-:-:S05]  /*1260*/  HFMA2 R18, R18, R17, -0.5, -0.5 ;  /* 0xb800b80012127431 */ /* 0x000fca0000000011 */
[----:B------:R-:W-:-:S05]  /*1270*/  HSETP2.GT.AND P0, P1, R18, -1, -1, PT ;  /* 0xbc00bc0012007434 */ /* 0x000fca0003904000 */
[----:B------:R-:W-:-:S13]  /*1280*/  PLOP3.LUT P0, PT, P0, P1, PT, 0x2f, 0xf2 ;  /* 0x0000000000f2781c */ /* 0x000fda0000702577 */
[----:B0-----:R-:W-:Y:S05]  /*1290*/  @P0 BRA `(.L_x_21) ;  /* 0x0000000000dc0947 */ /* 0x001fea0003800000 */
[----:B------:R-:W-:-:S05]  /*12a0*/  HSETP2.GEU.AND P0, P1, R18, R17, PT ;  /* 0x0000001112007234 */ /* 0x000fca000390e000 */
[----:B------:R-:W-:-:S13]  /*12b0*/  PLOP3.LUT P0, PT, P0, P1, PT, 0xf8, 0x8f ;  /* 0x00000000008f781c */ /* 0x000fda0000703f70 */
[----:B------:R-:W-:Y:S05]  /*12c0*/  @P0 BRA `(.L_x_21) ;  /* 0x0000000000d00947 */ /* 0x000fea0003800000 */
[----:B------:R-:W0:Y:S01]  /*12d0*/  F2I.F16.FLOOR.NTZ R21, R18.H1 ;  /* 0x1000001200157305 */ /* 0x000e220000107100 */
[----:B------:R-:W-:Y:S02]  /*12e0*/  PRMT R23, RZ, 0x7610, R23 ;  /* 0x00007610ff177816 */ /* 0x000fe40000000017 */
[----:B------:R-:W-:-:S05]  /*12f0*/  PRMT R25, RZ, 0x7610, R25 ;  /* 0x00007610ff197816 */ /* 0x000fca0000000019 */
[----:B------:R-:W1:Y:S01]  /*1300*/  F2I.F16.FLOOR.NTZ R19, R18 ;  /* 0x0000001200137305 */ /* 0x000e620000107100 */
[C---:B0-----:R-:W-:Y:S01]  /*1310*/  ISETP.GE.AND P1, PT, R21.reuse, R12, PT ;  /* 0x0000000c1500720c */ /* 0x041fe20003f26270 */
[----:B------:R-:W-:-:S04]  /*1320*/  IMAD R27, R21, UR6, RZ ;  /* 0x00000006151b7c24 */ /* 0x000fc8000f8e02ff */
[----:B------:R-:W-:Y:S01]  /*1330*/  VIADD R17, R27, UR6 ;  /* 0x000000061b117c36 */ /* 0x000fe20008000000 */
[C---:B-1----:R-:W-:Y:S02]  /*1340*/  LOP3.LUT R12, R19.reuse, R21, RZ, 0xfc, !PT ;  /* 0x00000015130c7212 */ /* 0x042fe400078efcff */
[C---:B------:R-:W-:Y:S02]  /*1350*/  ISETP.LT.OR P2, PT, R19.reuse, RZ, P1 ;  /* 0x000000ff1300720c */ /* 0x040fe40000f41670 */
[----:B------:R-:W-:Y:S02]  /*1360*/  ISETP.GE.AND P4, PT, R12, RZ, PT ;  /* 0x000000ff0c00720c */ /* 0x000fe40003f86270 */
[CC--:B------:R-:W-:Y:S02]  /*1370*/  ISETP.GE.AND P0, PT, R19.reuse, R10.reuse, PT ;  /* 0x0000000a1300720c */ /* 0x0c0fe40003f06270 */
[----:B------:R-:W-:Y:S01]  /*1380*/  ISETP.GE.OR P1, PT, R19, R10, P1 ;  /* 0x0000000a1300720c */ /* 0x000fe20000f26670 */
[----:B------:R-:W-:Y:S01]  /*1390*/  IMAD R10, R11, R19, RZ ;  /* 0x000000130b0a7224 */ /* 0x000fe200078e02ff */
[----:B------:R-:W-:-:S03]  /*13a0*/  ISETP.LT.OR P0, PT, R21, RZ, P0 ;  /* 0x000000ff1500720c */ /* 0x000fc60000701670 */
[----:B------:R-:W-:Y:S02]  /*13b0*/  IMAD.IADD R12, R11, 0x1, R10 ;  /* 0x000000010b0c7824 */ /* 0x000fe400078e020a */
[-CC-:B------:R-:W-:Y:S02]  /*13c0*/  @!P2 IADD3 R11, PT, PT, R17, R10.reuse, R5.reuse ;  /* 0x0000000a110ba210 */ /* 0x180fe40007ffe005 */
[----:B------:R-:W-:-:S03]  /*13d0*/  @P4 IADD3 R13, PT, PT, R27, R10, R5 ;  /* 0x0000000a1b0d4210 */ /* 0x000fc60007ffe005 */
[----:B------:R-:W-:Y:S01]  /*13e0*/  @!P2 IMAD.WIDE R10, R11, 0x2, R14 ;  /* 0x000000020b0aa825 */ /* 0x000fe200078e020e */
[--C-:B------:R-:W-:Y:S02]  /*13f0*/  @!P1 IADD3 R17, PT, PT, R17, R12, R5.reuse ;  /* 0x0000000c11119210 */ /* 0x100fe40007ffe005 */
[----:B------:R-:W-:Y:S01]  /*1400*/  @!P0 IADD3 R27, PT, PT, R12, R27, R5 ;  /* 0x0000001b0c1b8210 */ /* 0x000fe20007ffe005 */
[--C-:B------:R-:W-:Y:S01]  /*1410*/  @P4 IMAD.WIDE R12, R13, 0x2, R14.reuse ;  /* 0x000000020d0c4825 */ /* 0x100fe200078e020e */
[----:B------:R-:W2:Y:S03]  /*1420*/  @!P2 LDG.E.U16 R23, desc[UR16][R10.64] ;  /* 0x000000100a17a981 */ /* 0x000ea6000c1e1500 */
[----:B------:R-:W-:Y:S01]  /*1430*/  @!P1 IMAD.WIDE R16, R17, 0x2, R14 ;  /* 0x0000000211109825 */ /* 0x000fe200078e020e */
[----:B------:R-:W-:-:S03]  /*1440*/  PRMT R22, RZ, 0x7610, R22 ;  /* 0x00007610ff167816 */ /* 0x000fc60000000016 */
[----:B------:R-:W-:Y:S01]  /*1450*/  @!P0 IMAD.WIDE R14, R27, 0x2, R14 ;  /* 0x000000021b0e8825 */ /* 0x000fe200078e020e */
[----:B------:R-:W-:Y:S01]  /*1460*/  PRMT R27, RZ, 0x7610, R27 ;  /* 0x00007610ff1b7816 */ /* 0x000fe2000000001b */
[----:B------:R-:W3:Y:S04]  /*1470*/  @!P1 LDG.E.U16 R25, desc[UR16][R16.64] ;  /* 0x0000001010199981 */ /* 0x000ee8000c1e1500 */
[----:B------:R-:W4:Y:S04]  /*1480*/  @!P0 LDG.E.U16 R22, desc[UR16][R14.64] ;  /* 0x000000100e168981 */ /* 0x000f28000c1e1500 */
[----:B------:R0:W4:Y:S01]  /*1490*/  @P4 LDG.E.U16 R27, desc[UR16][R12.64] ;  /* 0x000000100c1b4981 */ /* 0x000122000c1e1500 */
[----:B------:R-:W-:-:S06]  /*14a0*/  IMAD.WIDE R8, R4, 0x2, R8 ;  /* 0x0000000204087825 */ /* 0x000fcc00078e0208 */
[----:B------:R1:W5:Y:S01]  /*14b0*/  LDG.E.U16 R9, desc[UR16][R8.64] ;  /* 0x0000001008097981 */ /* 0x000362000c1e1500 */
        /* <DEDUP_REMOVED lines=12> */
[----:B--2---:R-:W-:-:S05]  /*1580*/  PRMT R23, R23, 0x5410, R12 ;  /* 0x0000541017177816 */ /* 0x004fca000000000c */
[----:B------:R-:W-:Y:S02]  /*1590*/  HFMA2 R8, R8, R23, -RZ ;  /* 0x0000001708087231 */ /* 0x000fe400001000ff */
[----:B---3--:R-:W-:-:S03]  /*15a0*/  HMUL2 R11, R11.H0_H0, R25.H0_H0 ;  /* 0x200000190b0b7232 */ /* 0x008fc60000000800 */
[----:B------:R-:W-:Y:S02]  /*15b0*/  PRMT R10, R10, 0x7610, R8 ;  /* 0x000076100a0a7816 */ /* 0x000fe40000000008 */
[----:B----4-:R-:W-:Y:S02]  /*15c0*/  PRMT R27, R27, 0x5410, R22 ;  /* 0x000054101b1b7816 */ /* 0x010fe40000000016 */
[----:B------:R-:W-:-:S05]  /*15d0*/  PRMT R8, R8, 0x5410, R11 ;  /* 0x0000541008087816 */ /* 0x000fca000000000b */
[----:B------:R-:W-:-:S04]  /*15e0*/  HFMA2 R8, R10, R27, R8 ;  /* 0x0000001b0a087231 */ /* 0x000fc80000000008 */
[----:B------:R-:W-:-:S04]  /*15f0*/  HADD2 R10, R8.H0_H0, R8.H1_H1 ;  /* 0x30000008080a7230 */ /* 0x000fc80000000800 */
[----:B-----5:R-:W-:-:S07]  /*1600*/  HFMA2 R20, R10.H0_H0, R9.H0_H0, R20.H0_H0 ;  /* 0x200000090a147231 */ /* 0x020fce0000040814 */
.L_x_21:
[----:B------:R-:W-:Y:S05]  /*1610*/  BSYNC.RECONVERGENT B0 ;  /* 0x0000000000007941 */ /* 0x000fea0003800200 */
.L_x_20:
[----:B------:R-:W-:Y:S01]  /*1620*/  VIADD R7, R7, 0x2 ;  /* 0x0000000207077836 */ /* 0x000fe20000000000 */
[----:B------:R-:W-:-:S07]  /*1630*/  IADD3 R4, PT, PT, R4, 0x1, RZ ;  /* 0x0000000104047810 */ /* 0x000fce0007ffe0ff */
.L_x_19:
[----:B------:R-:W-:Y:S05]  /*1640*/  @P3 BRA `(.L_x_22) ;  /* 0xfffffff000403947 */ /* 0x000fea000383ffff */
[----:B------:R-:W0:Y:S01]  /*1650*/  LDC.64 R4, c[0x0][0x3d0] ;  /* 0x0000f400ff047b82 */ /* 0x000e220000000a00 */
[----:B------:R-:W1:Y:S01]  /*1660*/  LDCU UR5, c[0x0][0x380] ;  /* 0x00007000ff0577ac */ /* 0x000e620008000800 */
[----:B0-----:R-:W-:-:S04]  /*1670*/  IMAD.WIDE R4, R0, 0x2, R4 ;  /* 0x0000000200047825 */ /* 0x001fc800078e0204 */
[----:B------:R-:W-:Y:S01]  /*1680*/  IMAD.IADD R0, R3, 0x1, R0 ;  /* 0x0000000103007824 */ /* 0x000fe200078e0200 */
[----:B------:R0:W-:Y:S04]  /*1690*/  STG.E.U16 desc[UR16][R4.64], R20 ;  /* 0x0000001404007986 */ /* 0x0001e8000c101510 */
[----:B-1----:R-:W-:-:S13]  /*16a0*/  ISETP.GE.AND P0, PT, R0, UR5, PT ;  /* 0x0000000500007c0c */ /* 0x002fda000bf06270 */
[----:B0-----:R-:W-:Y:S05]  /*16b0*/  @!P0 BRA `(.L_x_23) ;  /* 0xffffffe800d08947 */ /* 0x001fea000383ffff */
[----:B------:R-:W-:Y:S05]  /*16c0*/  EXIT ;  /* 0x000000000000794d */ /* 0x000fea0003800000 */
.L_x_12:
[----:B------:R-:W0:Y:S02]  /*16d0*/  LDC.64 R4, c[0x0][0x3d0] ;  /* 0x0000f400ff047b82 */ /* 0x000e240000000a00 */
.L_x_24:
[----:B0-----:R-:W-:-:S04]  /*16e0*/  IMAD.WIDE R6, R0, 0x2, R4 ;  /* 0x0000000200067825 */ /* 0x001fc800078e0204 */
[----:B------:R-:W-:Y:S01]  /*16f0*/  IMAD.IADD R0, R3, 0x1, R0 ;  /* 0x0000000103007824 */ /* 0x000fe200078e0200 */
[----:B------:R1:W-:Y:S04]  /*1700*/  STG.E.U16 desc[UR16][R6.64], RZ ;  /* 0x000000ff06007986 */ /* 0x0003e8000c101510 */
[----:B------:R-:W-:-:S13]  /*1710*/  ISETP.GE.AND P0, PT, R0, UR6, PT ;  /* 0x0000000600007c0c */ /* 0x000fda000bf06270 */
[----:B-1----:R-:W-:Y:S05]  /*1720*/  @!P0 BRA `(.L_x_24) ;  /* 0xfffffffc00ec8947 */ /* 0x002fea000383ffff */
[----:B------:R-:W-:Y:S05]  /*1730*/  EXIT ;  /* 0x000000000000794d */ /* 0x000fea0003800000 */
.L_x_25:
        /* <DEDUP_REMOVED lines=12> */
.L_x_28:


//--------------------- .nv.shared.reserved.0     --------------------------
	.section	.nv.shared.reserved.0,"aw",@nobits
	.weak		__nv_reservedSMEM_offset_0_alias
	.size		__nv_reservedSMEM_offset_0_alias, 0, 64
	.other		__nv_reservedSMEM_offset_0_alias,@"STO_CUDA_RESERVED_SHARED STV_DEFAULT"
__nv_reservedSMEM_offset_0_alias:
	.zero		0
	.zero		64


//--------------------- .nv.constant0._Z17half2float_outputiPK6__halfPf --------------------------
	.section	.nv.constant0._Z17half2float_outputiPK6__halfPf,"a",@progbits
	.sectionflags	@""
	.align	4
.nv.constant0._Z17half2float_outputiPK6__halfPf:
	.zero		920


//--------------------- .nv.constant0._Z16float2half_inputiiiPKfS0_S0_P6__halfS2_S2_ --------------------------
	.section	.nv.constant0._Z16float2half_inputiiiPKfS0_S0_P6__halfS2_S2_,"a",@progbits
	.sectionflags	@""
	.align	4
.nv.constant0._Z16float2half_inputiiiPKfS0_S0_P6__halfS2_S2_:
	.zero		960


//--------------------- .nv.constant0._Z31ms_deformable_im2col_gpu_kernelI6__halfEviPKT_PKiS5_S3_S3_iiiiiiiPS1_ --------------------------
	.section	.nv.constant0._Z31ms_deformable_im2col_gpu_kernelI6__halfEviPKT_PKiS5_S3_S3_iiiiiiiPS1_,"a",@progbits
	.sectionflags	@""
	.align	4
.nv.constant0._Z31ms_deformable_im2col_gpu_kernelI6__halfEviPKT_PKiS5_S3_S3_iiiiiiiPS1_:
	.zero		984


//--------------------- SYMBOLS --------------------------

	.type		.nv.reservedSmem.offset0,@object
	.size		.nv.reservedSmem.offset0,0x4
